//
// Generated by NVIDIA NVVM Compiler
//
// Compiler Build ID: CL-36424714
// Cuda compilation tools, release 13.0, V13.0.88
// Based on NVVM 20.0.0
//

.version 9.0
.target sm_100
.address_size 64

	// .globl	_Z21matrixAddRowPerThreadPfS_S_ii

.visible .entry _Z21matrixAddRowPerThreadPfS_S_ii(
	.param .u64 .ptr .align 1 _Z21matrixAddRowPerThreadPfS_S_ii_param_0,
	.param .u64 .ptr .align 1 _Z21matrixAddRowPerThreadPfS_S_ii_param_1,
	.param .u64 .ptr .align 1 _Z21matrixAddRowPerThreadPfS_S_ii_param_2,
	.param .u32 _Z21matrixAddRowPerThreadPfS_S_ii_param_3,
	.param .u32 _Z21matrixAddRowPerThreadPfS_S_ii_param_4
)
{
	.reg .pred 	%p<12>;
	.reg .b32 	%r<38>;
	.reg .b32 	%f<88>;
	.reg .b64 	%rd<26>;

	ld.param.u64 	%rd7, [_Z21matrixAddRowPerThreadPfS_S_ii_param_0];
	ld.param.u64 	%rd8, [_Z21matrixAddRowPerThreadPfS_S_ii_param_1];
	ld.param.u64 	%rd9, [_Z21matrixAddRowPerThreadPfS_S_ii_param_2];
	ld.param.u32 	%r24, [_Z21matrixAddRowPerThreadPfS_S_ii_param_3];
	ld.param.u32 	%r23, [_Z21matrixAddRowPerThreadPfS_S_ii_param_4];
	cvta.to.global.u64 	%rd1, %rd9;
	cvta.to.global.u64 	%rd2, %rd8;
	cvta.to.global.u64 	%rd3, %rd7;
	mov.u32 	%r25, %ctaid.x;
	mov.u32 	%r26, %ntid.x;
	mov.u32 	%r27, %tid.x;
	mad.lo.s32 	%r1, %r25, %r26, %r27;
	setp.ge.s32 	%p1, %r1, %r24;
	setp.lt.s32 	%p2, %r23, 1;
	or.pred  	%p3, %p1, %p2;
	@%p3 bra 	$L__BB0_13;
	mul.lo.s32 	%r2, %r23, %r1;
	and.b32  	%r3, %r23, 15;
	setp.lt.u32 	%p4, %r23, 16;
	mov.b32 	%r34, 0;
	@%p4 bra 	$L__BB0_4;
	and.b32  	%r34, %r23, 2147483632;
	neg.s32 	%r32, %r34;
	add.s64 	%rd4, %rd3, 32;
	add.s64 	%rd5, %rd2, 32;
	add.s64 	%rd6, %rd1, 32;
	mov.u32 	%r31, %r2;
$L__BB0_3:
	.pragma "nounroll";
	mul.wide.s32 	%rd10, %r31, 4;
	add.s64 	%rd11, %rd4, %rd10;
	add.s64 	%rd12, %rd5, %rd10;
	add.s64 	%rd13, %rd6, %rd10;
	ld.global.f32 	%f1, [%rd11+-32];
	ld.global.f32 	%f2, [%rd12+-32];
	add.f32 	%f3, %f1, %f2;
	st.global.f32 	[%rd13+-32], %f3;
	ld.global.f32 	%f4, [%rd11+-28];
	ld.global.f32 	%f5, [%rd12+-28];
	add.f32 	%f6, %f4, %f5;
	st.global.f32 	[%rd13+-28], %f6;
	ld.global.f32 	%f7, [%rd11+-24];
	ld.global.f32 	%f8, [%rd12+-24];
	add.f32 	%f9, %f7, %f8;
	st.global.f32 	[%rd13+-24], %f9;
	ld.global.f32 	%f10, [%rd11+-20];
	ld.global.f32 	%f11, [%rd12+-20];
	add.f32 	%f12, %f10, %f11;
	st.global.f32 	[%rd13+-20], %f12;
	ld.global.f32 	%f13, [%rd11+-16];
	ld.global.f32 	%f14, [%rd12+-16];
	add.f32 	%f15, %f13, %f14;
	st.global.f32 	[%rd13+-16], %f15;
	ld.global.f32 	%f16, [%rd11+-12];
	ld.global.f32 	%f17, [%rd12+-12];
	add.f32 	%f18, %f16, %f17;
	st.global.f32 	[%rd13+-12], %f18;
	ld.global.f32 	%f19, [%rd11+-8];
	ld.global.f32 	%f20, [%rd12+-8];
	add.f32 	%f21, %f19, %f20;
	st.global.f32 	[%rd13+-8], %f21;
	ld.global.f32 	%f22, [%rd11+-4];
	ld.global.f32 	%f23, [%rd12+-4];
	add.f32 	%f24, %f22, %f23;
	st.global.f32 	[%rd13+-4], %f24;
	ld.global.f32 	%f25, [%rd11];
	ld.global.f32 	%f26, [%rd12];
	add.f32 	%f27, %f25, %f26;
	st.global.f32 	[%rd13], %f27;
	ld.global.f32 	%f28, [%rd11+4];
	ld.global.f32 	%f29, [%rd12+4];
	add.f32 	%f30, %f28, %f29;
	st.global.f32 	[%rd13+4], %f30;
	ld.global.f32 	%f31, [%rd11+8];
	ld.global.f32 	%f32, [%rd12+8];
	add.f32 	%f33, %f31, %f32;
	st.global.f32 	[%rd13+8], %f33;
	ld.global.f32 	%f34, [%rd11+12];
	ld.global.f32 	%f35, [%rd12+12];
	add.f32 	%f36, %f34, %f35;
	st.global.f32 	[%rd13+12], %f36;
	ld.global.f32 	%f37, [%rd11+16];
	ld.global.f32 	%f38, [%rd12+16];
	add.f32 	%f39, %f37, %f38;
	st.global.f32 	[%rd13+16], %f39;
	ld.global.f32 	%f40, [%rd11+20];
	ld.global.f32 	%f41, [%rd12+20];
	add.f32 	%f42, %f40, %f41;
	st.global.f32 	[%rd13+20], %f42;
	ld.global.f32 	%f43, [%rd11+24];
	ld.global.f32 	%f44, [%rd12+24];
	add.f32 	%f45, %f43, %f44;
	st.global.f32 	[%rd13+24], %f45;
	ld.global.f32 	%f46, [%rd11+28];
	ld.global.f32 	%f47, [%rd12+28];
	add.f32 	%f48, %f46, %f47;
	st.global.f32 	[%rd13+28], %f48;
	add.s32 	%r32, %r32, 16;
	add.s32 	%r31, %r31, 16;
	setp.ne.s32 	%p5, %r32, 0;
	@%p5 bra 	$L__BB0_3;
$L__BB0_4:
	setp.eq.s32 	%p6, %r3, 0;
	@%p6 bra 	$L__BB0_13;
	and.b32  	%r11, %r23, 7;
	setp.lt.u32 	%p7, %r3, 8;
	@%p7 bra 	$L__BB0_7;
	add.s32 	%r29, %r34, %r2;
	mul.wide.s32 	%rd14, %r29, 4;
	add.s64 	%rd15, %rd3, %rd14;
	ld.global.f32 	%f49, [%rd15];
	add.s64 	%rd16, %rd2, %rd14;
	ld.global.f32 	%f50, [%rd16];
	add.f32 	%f51, %f49, %f50;
	add.s64 	%rd17, %rd1, %rd14;
	st.global.f32 	[%rd17], %f51;
	ld.global.f32 	%f52, [%rd15+4];
	ld.global.f32 	%f53, [%rd16+4];
	add.f32 	%f54, %f52, %f53;
	st.global.f32 	[%rd17+4], %f54;
	ld.global.f32 	%f55, [%rd15+8];
	ld.global.f32 	%f56, [%rd16+8];
	add.f32 	%f57, %f55, %f56;
	st.global.f32 	[%rd17+8], %f57;
	ld.global.f32 	%f58, [%rd15+12];
	ld.global.f32 	%f59, [%rd16+12];
	add.f32 	%f60, %f58, %f59;
	st.global.f32 	[%rd17+12], %f60;
	ld.global.f32 	%f61, [%rd15+16];
	ld.global.f32 	%f62, [%rd16+16];
	add.f32 	%f63, %f61, %f62;
	st.global.f32 	[%rd17+16], %f63;
	ld.global.f32 	%f64, [%rd15+20];
	ld.global.f32 	%f65, [%rd16+20];
	add.f32 	%f66, %f64, %f65;
	st.global.f32 	[%rd17+20], %f66;
	ld.global.f32 	%f67, [%rd15+24];
	ld.global.f32 	%f68, [%rd16+24];
	add.f32 	%f69, %f67, %f68;
	st.global.f32 	[%rd17+24], %f69;
	ld.global.f32 	%f70, [%rd15+28];
	ld.global.f32 	%f71, [%rd16+28];
	add.f32 	%f72, %f70, %f71;
	st.global.f32 	[%rd17+28], %f72;
	add.s32 	%r34, %r34, 8;
$L__BB0_7:
	setp.eq.s32 	%p8, %r11, 0;
	@%p8 bra 	$L__BB0_13;
	and.b32  	%r14, %r23, 3;
	setp.lt.u32 	%p9, %r11, 4;
	@%p9 bra 	$L__BB0_10;
	add.s32 	%r30, %r34, %r2;
	mul.wide.s32 	%rd18, %r30, 4;
	add.s64 	%rd19, %rd3, %rd18;
	ld.global.f32 	%f73, [%rd19];
	add.s64 	%rd20, %rd2, %rd18;
	ld.global.f32 	%f74, [%rd20];
	add.f32 	%f75, %f73, %f74;
	add.s64 	%rd21, %rd1, %rd18;
	st.global.f32 	[%rd21], %f75;
	ld.global.f32 	%f76, [%rd19+4];
	ld.global.f32 	%f77, [%rd20+4];
	add.f32 	%f78, %f76, %f77;
	st.global.f32 	[%rd21+4], %f78;
	ld.global.f32 	%f79, [%rd19+8];
	ld.global.f32 	%f80, [%rd20+8];
	add.f32 	%f81, %f79, %f80;
	st.global.f32 	[%rd21+8], %f81;
	ld.global.f32 	%f82, [%rd19+12];
	ld.global.f32 	%f83, [%rd20+12];
	add.f32 	%f84, %f82, %f83;
	st.global.f32 	[%rd21+12], %f84;
	add.s32 	%r34, %r34, 4;
$L__BB0_10:
	setp.eq.s32 	%p10, %r14, 0;
	@%p10 bra 	$L__BB0_13;
	add.s32 	%r37, %r34, %r2;
	neg.s32 	%r36, %r14;
$L__BB0_12:
	.pragma "nounroll";
	mul.wide.s32 	%rd22, %r37, 4;
	add.s64 	%rd23, %rd1, %rd22;
	add.s64 	%rd24, %rd2, %rd22;
	add.s64 	%rd25, %rd3, %rd22;
	ld.global.f32 	%f85, [%rd25];
	ld.global.f32 	%f86, [%rd24];
	add.f32 	%f87, %f85, %f86;
	st.global.f32 	[%rd23], %f87;
	add.s32 	%r37, %r37, 1;
	add.s32 	%r36, %r36, 1;
	setp.ne.s32 	%p11, %r36, 0;
	@%p11 bra 	$L__BB0_12;
$L__BB0_13:
	ret;

}
	// .globl	_Z21matrixAddColPerThreadPfS_S_ii
.visible .entry _Z21matrixAddColPerThreadPfS_S_ii(
	.param .u64 .ptr .align 1 _Z21matrixAddColPerThreadPfS_S_ii_param_0,
	.param .u64 .ptr .align 1 _Z21matrixAddColPerThreadPfS_S_ii_param_1,
	.param .u64 .ptr .align 1 _Z21matrixAddColPerThreadPfS_S_ii_param_2,
	.param .u32 _Z21matrixAddColPerThreadPfS_S_ii_param_3,
	.param .u32 _Z21matrixAddColPerThreadPfS_S_ii_param_4
)
{
	.reg .pred 	%p<12>;
	.reg .b32 	%r<38>;
	.reg .b32 	%f<88>;
	.reg .b64 	%rd<101>;

	ld.param.u64 	%rd4, [_Z21matrixAddColPerThreadPfS_S_ii_param_0];
	ld.param.u64 	%rd5, [_Z21matrixAddColPerThreadPfS_S_ii_param_1];
	ld.param.u64 	%rd6, [_Z21matrixAddColPerThreadPfS_S_ii_param_2];
	ld.param.u32 	%r23, [_Z21matrixAddColPerThreadPfS_S_ii_param_3];
	ld.param.u32 	%r24, [_Z21matrixAddColPerThreadPfS_S_ii_param_4];
	cvta.to.global.u64 	%rd1, %rd6;
	cvta.to.global.u64 	%rd2, %rd5;
	cvta.to.global.u64 	%rd3, %rd4;
	mov.u32 	%r25, %ctaid.x;
	mov.u32 	%r26, %ntid.x;
	mov.u32 	%r27, %tid.x;
	mad.lo.s32 	%r1, %r25, %r26, %r27;
	setp.ge.s32 	%p1, %r1, %r24;
	setp.lt.s32 	%p2, %r23, 1;
	or.pred  	%p3, %p1, %p2;
	@%p3 bra 	$L__BB1_13;
	and.b32  	%r2, %r23, 15;
	setp.lt.u32 	%p4, %r23, 16;
	mov.b32 	%r34, 0;
	@%p4 bra 	$L__BB1_4;
	and.b32  	%r34, %r23, 2147483632;
	neg.s32 	%r32, %r34;
	shl.b32 	%r5, %r24, 4;
	mul.wide.s32 	%rd11, %r24, 4;
	mov.u32 	%r31, %r1;
$L__BB1_3:
	.pragma "nounroll";
	mul.wide.s32 	%rd7, %r31, 4;
	add.s64 	%rd8, %rd3, %rd7;
	ld.global.f32 	%f1, [%rd8];
	add.s64 	%rd9, %rd2, %rd7;
	ld.global.f32 	%f2, [%rd9];
	add.f32 	%f3, %f1, %f2;
	add.s64 	%rd10, %rd1, %rd7;
	st.global.f32 	[%rd10], %f3;
	add.s64 	%rd12, %rd8, %rd11;
	ld.global.f32 	%f4, [%rd12];
	add.s64 	%rd13, %rd9, %rd11;
	ld.global.f32 	%f5, [%rd13];
	add.f32 	%f6, %f4, %f5;
	add.s64 	%rd14, %rd10, %rd11;
	st.global.f32 	[%rd14], %f6;
	add.s64 	%rd15, %rd12, %rd11;
	ld.global.f32 	%f7, [%rd15];
	add.s64 	%rd16, %rd13, %rd11;
	ld.global.f32 	%f8, [%rd16];
	add.f32 	%f9, %f7, %f8;
	add.s64 	%rd17, %rd14, %rd11;
	st.global.f32 	[%rd17], %f9;
	add.s64 	%rd18, %rd15, %rd11;
	ld.global.f32 	%f10, [%rd18];
	add.s64 	%rd19, %rd16, %rd11;
	ld.global.f32 	%f11, [%rd19];
	add.f32 	%f12, %f10, %f11;
	add.s64 	%rd20, %rd17, %rd11;
	st.global.f32 	[%rd20], %f12;
	add.s64 	%rd21, %rd18, %rd11;
	ld.global.f32 	%f13, [%rd21];
	add.s64 	%rd22, %rd19, %rd11;
	ld.global.f32 	%f14, [%rd22];
	add.f32 	%f15, %f13, %f14;
	add.s64 	%rd23, %rd20, %rd11;
	st.global.f32 	[%rd23], %f15;
	add.s64 	%rd24, %rd21, %rd11;
	ld.global.f32 	%f16, [%rd24];
	add.s64 	%rd25, %rd22, %rd11;
	ld.global.f32 	%f17, [%rd25];
	add.f32 	%f18, %f16, %f17;
	add.s64 	%rd26, %rd23, %rd11;
	st.global.f32 	[%rd26], %f18;
	add.s64 	%rd27, %rd24, %rd11;
	ld.global.f32 	%f19, [%rd27];
	add.s64 	%rd28, %rd25, %rd11;
	ld.global.f32 	%f20, [%rd28];
	add.f32 	%f21, %f19, %f20;
	add.s64 	%rd29, %rd26, %rd11;
	st.global.f32 	[%rd29], %f21;
	add.s64 	%rd30, %rd27, %rd11;
	ld.global.f32 	%f22, [%rd30];
	add.s64 	%rd31, %rd28, %rd11;
	ld.global.f32 	%f23, [%rd31];
	add.f32 	%f24, %f22, %f23;
	add.s64 	%rd32, %rd29, %rd11;
	st.global.f32 	[%rd32], %f24;
	add.s64 	%rd33, %rd30, %rd11;
	ld.global.f32 	%f25, [%rd33];
	add.s64 	%rd34, %rd31, %rd11;
	ld.global.f32 	%f26, [%rd34];
	add.f32 	%f27, %f25, %f26;
	add.s64 	%rd35, %rd32, %rd11;
	st.global.f32 	[%rd35], %f27;
	add.s64 	%rd36, %rd33, %rd11;
	ld.global.f32 	%f28, [%rd36];
	add.s64 	%rd37, %rd34, %rd11;
	ld.global.f32 	%f29, [%rd37];
	add.f32 	%f30, %f28, %f29;
	add.s64 	%rd38, %rd35, %rd11;
	st.global.f32 	[%rd38], %f30;
	add.s64 	%rd39, %rd36, %rd11;
	ld.global.f32 	%f31, [%rd39];
	add.s64 	%rd40, %rd37, %rd11;
	ld.global.f32 	%f32, [%rd40];
	add.f32 	%f33, %f31, %f32;
	add.s64 	%rd41, %rd38, %rd11;
	st.global.f32 	[%rd41], %f33;
	add.s64 	%rd42, %rd39, %rd11;
	ld.global.f32 	%f34, [%rd42];
	add.s64 	%rd43, %rd40, %rd11;
	ld.global.f32 	%f35, [%rd43];
	add.f32 	%f36, %f34, %f35;
	add.s64 	%rd44, %rd41, %rd11;
	st.global.f32 	[%rd44], %f36;
	add.s64 	%rd45, %rd42, %rd11;
	ld.global.f32 	%f37, [%rd45];
	add.s64 	%rd46, %rd43, %rd11;
	ld.global.f32 	%f38, [%rd46];
	add.f32 	%f39, %f37, %f38;
	add.s64 	%rd47, %rd44, %rd11;
	st.global.f32 	[%rd47], %f39;
	add.s64 	%rd48, %rd45, %rd11;
	ld.global.f32 	%f40, [%rd48];
	add.s64 	%rd49, %rd46, %rd11;
	ld.global.f32 	%f41, [%rd49];
	add.f32 	%f42, %f40, %f41;
	add.s64 	%rd50, %rd47, %rd11;
	st.global.f32 	[%rd50], %f42;
	add.s64 	%rd51, %rd48, %rd11;
	ld.global.f32 	%f43, [%rd51];
	add.s64 	%rd52, %rd49, %rd11;
	ld.global.f32 	%f44, [%rd52];
	add.f32 	%f45, %f43, %f44;
	add.s64 	%rd53, %rd50, %rd11;
	st.global.f32 	[%rd53], %f45;
	add.s64 	%rd54, %rd51, %rd11;
	ld.global.f32 	%f46, [%rd54];
	add.s64 	%rd55, %rd52, %rd11;
	ld.global.f32 	%f47, [%rd55];
	add.f32 	%f48, %f46, %f47;
	add.s64 	%rd56, %rd53, %rd11;
	st.global.f32 	[%rd56], %f48;
	add.s32 	%r32, %r32, 16;
	add.s32 	%r31, %r31, %r5;
	setp.ne.s32 	%p5, %r32, 0;
	@%p5 bra 	$L__BB1_3;
$L__BB1_4:
	setp.eq.s32 	%p6, %r2, 0;
	@%p6 bra 	$L__BB1_13;
	and.b32  	%r11, %r23, 7;
	setp.lt.u32 	%p7, %r2, 8;
	@%p7 bra 	$L__BB1_7;
	mad.lo.s32 	%r29, %r34, %r24, %r1;
	mul.wide.s32 	%rd57, %r29, 4;
	add.s64 	%rd58, %rd3, %rd57;
	ld.global.f32 	%f49, [%rd58];
	add.s64 	%rd59, %rd2, %rd57;
	ld.global.f32 	%f50, [%rd59];
	add.f32 	%f51, %f49, %f50;
	add.s64 	%rd60, %rd1, %rd57;
	st.global.f32 	[%rd60], %f51;
	mul.wide.s32 	%rd61, %r24, 4;
	add.s64 	%rd62, %rd58, %rd61;
	ld.global.f32 	%f52, [%rd62];
	add.s64 	%rd63, %rd59, %rd61;
	ld.global.f32 	%f53, [%rd63];
	add.f32 	%f54, %f52, %f53;
	add.s64 	%rd64, %rd60, %rd61;
	st.global.f32 	[%rd64], %f54;
	add.s64 	%rd65, %rd62, %rd61;
	ld.global.f32 	%f55, [%rd65];
	add.s64 	%rd66, %rd63, %rd61;
	ld.global.f32 	%f56, [%rd66];
	add.f32 	%f57, %f55, %f56;
	add.s64 	%rd67, %rd64, %rd61;
	st.global.f32 	[%rd67], %f57;
	add.s64 	%rd68, %rd65, %rd61;
	ld.global.f32 	%f58, [%rd68];
	add.s64 	%rd69, %rd66, %rd61;
	ld.global.f32 	%f59, [%rd69];
	add.f32 	%f60, %f58, %f59;
	add.s64 	%rd70, %rd67, %rd61;
	st.global.f32 	[%rd70], %f60;
	add.s64 	%rd71, %rd68, %rd61;
	ld.global.f32 	%f61, [%rd71];
	add.s64 	%rd72, %rd69, %rd61;
	ld.global.f32 	%f62, [%rd72];
	add.f32 	%f63, %f61, %f62;
	add.s64 	%rd73, %rd70, %rd61;
	st.global.f32 	[%rd73], %f63;
	add.s64 	%rd74, %rd71, %rd61;
	ld.global.f32 	%f64, [%rd74];
	add.s64 	%rd75, %rd72, %rd61;
	ld.global.f32 	%f65, [%rd75];
	add.f32 	%f66, %f64, %f65;
	add.s64 	%rd76, %rd73, %rd61;
	st.global.f32 	[%rd76], %f66;
	add.s64 	%rd77, %rd74, %rd61;
	ld.global.f32 	%f67, [%rd77];
	add.s64 	%rd78, %rd75, %rd61;
	ld.global.f32 	%f68, [%rd78];
	add.f32 	%f69, %f67, %f68;
	add.s64 	%rd79, %rd76, %rd61;
	st.global.f32 	[%rd79], %f69;
	add.s64 	%rd80, %rd77, %rd61;
	ld.global.f32 	%f70, [%rd80];
	add.s64 	%rd81, %rd78, %rd61;
	ld.global.f32 	%f71, [%rd81];
	add.f32 	%f72, %f70, %f71;
	add.s64 	%rd82, %rd79, %rd61;
	st.global.f32 	[%rd82], %f72;
	add.s32 	%r34, %r34, 8;
$L__BB1_7:
	setp.eq.s32 	%p8, %r11, 0;
	@%p8 bra 	$L__BB1_13;
	and.b32  	%r14, %r23, 3;
	setp.lt.u32 	%p9, %r11, 4;
	@%p9 bra 	$L__BB1_10;
	mad.lo.s32 	%r30, %r34, %r24, %r1;
	mul.wide.s32 	%rd83, %r30, 4;
	add.s64 	%rd84, %rd3, %rd83;
	ld.global.f32 	%f73, [%rd84];
	add.s64 	%rd85, %rd2, %rd83;
	ld.global.f32 	%f74, [%rd85];
	add.f32 	%f75, %f73, %f74;
	add.s64 	%rd86, %rd1, %rd83;
	st.global.f32 	[%rd86], %f75;
	mul.wide.s32 	%rd87, %r24, 4;
	add.s64 	%rd88, %rd84, %rd87;
	ld.global.f32 	%f76, [%rd88];
	add.s64 	%rd89, %rd85, %rd87;
	ld.global.f32 	%f77, [%rd89];
	add.f32 	%f78, %f76, %f77;
	add.s64 	%rd90, %rd86, %rd87;
	st.global.f32 	[%rd90], %f78;
	add.s64 	%rd91, %rd88, %rd87;
	ld.global.f32 	%f79, [%rd91];
	add.s64 	%rd92, %rd89, %rd87;
	ld.global.f32 	%f80, [%rd92];
	add.f32 	%f81, %f79, %f80;
	add.s64 	%rd93, %rd90, %rd87;
	st.global.f32 	[%rd93], %f81;
	add.s64 	%rd94, %rd91, %rd87;
	ld.global.f32 	%f82, [%rd94];
	add.s64 	%rd95, %rd92, %rd87;
	ld.global.f32 	%f83, [%rd95];
	add.f32 	%f84, %f82, %f83;
	add.s64 	%rd96, %rd93, %rd87;
	st.global.f32 	[%rd96], %f84;
	add.s32 	%r34, %r34, 4;
$L__BB1_10:
	setp.eq.s32 	%p10, %r14, 0;
	@%p10 bra 	$L__BB1_13;
	mad.lo.s32 	%r37, %r34, %r24, %r1;
	neg.s32 	%r36, %r14;
$L__BB1_12:
	.pragma "nounroll";
	mul.wide.s32 	%rd97, %r37, 4;
	add.s64 	%rd98, %rd3, %rd97;
	ld.global.f32 	%f85, [%rd98];
	add.s64 	%rd99, %rd2, %rd97;
	ld.global.f32 	%f86, [%rd99];
	add.f32 	%f87, %f85, %f86;
	add.s64 	%rd100, %rd1, %rd97;
	st.global.f32 	[%rd100], %f87;
	add.s32 	%r37, %r37, %r24;
	add.s32 	%r36, %r36, 1;
	setp.ne.s32 	%p11, %r36, 0;
	@%p11 bra 	$L__BB1_12;
$L__BB1_13:
	ret;

}
	// .globl	_Z25matrixAddElementPerThreadPfS_S_ii
.visible .entry _Z25matrixAddElementPerThreadPfS_S_ii(
	.param .u64 .ptr .align 1 _Z25matrixAddElementPerThreadPfS_S_ii_param_0,
	.param .u64 .ptr .align 1 _Z25matrixAddElementPerThreadPfS_S_ii_param_1,
	.param .u64 .ptr .align 1 _Z25matrixAddElementPerThreadPfS_S_ii_param_2,
	.param .u32 _Z25matrixAddElementPerThreadPfS_S_ii_param_3,
	.param .u32 _Z25matrixAddElementPerThreadPfS_S_ii_param_4
)
{
	.reg .pred 	%p<4>;
	.reg .b32 	%r<12>;
	.reg .b32 	%f<4>;
	.reg .b64 	%rd<11>;

	ld.param.u64 	%rd1, [_Z25matrixAddElementPerThreadPfS_S_ii_param_0];
	ld.param.u64 	%rd2, [_Z25matrixAddElementPerThreadPfS_S_ii_param_1];
	ld.param.u64 	%rd3, [_Z25matrixAddElementPerThreadPfS_S_ii_param_2];
	ld.param.u32 	%r4, [_Z25matrixAddElementPerThreadPfS_S_ii_param_3];
	ld.param.u32 	%r3, [_Z25matrixAddElementPerThreadPfS_S_ii_param_4];
	mov.u32 	%r5, %ctaid.y;
	mov.u32 	%r6, %ntid.y;
	mov.u32 	%r7, %tid.y;
	mad.lo.s32 	%r1, %r5, %r6, %r7;
	mov.u32 	%r8, %ctaid.x;
	mov.u32 	%r9, %ntid.x;
	mov.u32 	%r10, %tid.x;
	mad.lo.s32 	%r2, %r8, %r9, %r10;
	setp.ge.s32 	%p1, %r1, %r4;
	setp.ge.s32 	%p2, %r2, %r3;
	or.pred  	%p3, %p1, %p2;
	@%p3 bra 	$L__BB2_2;
	cvta.to.global.u64 	%rd4, %rd1;
	cvta.to.global.u64 	%rd5, %rd2;
	cvta.to.global.u64 	%rd6, %rd3;
	mad.lo.s32 	%r11, %r3, %r1, %r2;
	mul.wide.s32 	%rd7, %r11, 4;
	add.s64 	%rd8, %rd4, %rd7;
	ld.global.f32 	%f1, [%rd8];
	add.s64 	%rd9, %rd5, %rd7;
	ld.global.f32 	%f2, [%rd9];
	add.f32 	%f3, %f1, %f2;
	add.s64 	%rd10, %rd6, %rd7;
	st.global.f32 	[%rd10], %f3;
$L__BB2_2:
	ret;

}


// ===== COMPILED SASS (sm_100) =====

	.target	sm_100

	.elftype	@"ET_EXEC"


//--------------------- .note.nv.tkinfo           --------------------------
	.section	.note.nv.tkinfo,"",@"SHT_NOTE"
	.sectionflags	@"SHF_NOTE_NV_TKINFO"
	.tkinfo
        /*0018*/ 	.word	0x00000002
        /*0030*/ 	.string	""
        /*0030*/ 	.string	"ptxas"
        /*0030*/ 	.string	"Cuda compilation tools, release 13.0, V13.0.88"
        /*0030*/ 	.string	"Build cuda_13.0.r13.0/compiler.36424714_0"
        /*0030*/ 	.string	"-arch sm_100 -m 64 "



//--------------------- .note.nv.cuinfo           --------------------------
	.section	.note.nv.cuinfo,"",@"SHT_NOTE"
	.sectionflags	@"SHF_NOTE_NV_CUINFO"
        /*0018*/ 	.short	0x0002
        /*001a*/ 	.short	0x0064
        /*001c*/ 	.short	0x0082
	.zero		2


//--------------------- .nv.info                  --------------------------
	.section	.nv.info,"",@"SHT_CUDA_INFO"
	.align	4


	//----- nvinfo : EIATTR_REGCOUNT
	.align		4
        /*0000*/ 	.byte	0x04, 0x2f
        /*0002*/ 	.short	(.L_1 - .L_0)
	.align		4
.L_0:
        /*0004*/ 	.word	index@(_Z21matrixAddRowPerThreadPfS_S_ii)
        /*0008*/ 	.word	0x00000016


	//----- nvinfo : EIATTR_FRAME_SIZE
	.align		4
.L_1:
        /*000c*/ 	.byte	0x04, 0x11
        /*000e*/ 	.short	(.L_3 - .L_2)
	.align		4
.L_2:
        /*0010*/ 	.word	index@(_Z21matrixAddRowPerThreadPfS_S_ii)
        /*0014*/ 	.word	0x00000000


	//----- nvinfo : EIATTR_REGCOUNT
	.align		4
.L_3:
        /*0018*/ 	.byte	0x04, 0x2f
        /*001a*/ 	.short	(.L_5 - .L_4)
	.align		4
.L_4:
        /*001c*/ 	.word	index@(_Z21matrixAddColPerThreadPfS_S_ii)
        /*0020*/ 	.word	0x0000001e


	//----- nvinfo : EIATTR_FRAME_SIZE
	.align		4
.L_5:
        /*0024*/ 	.byte	0x04, 0x11
        /*0026*/ 	.short	(.L_7 - .L_6)
	.align		4
.L_6:
        /*0028*/ 	.word	index@(_Z21matrixAddColPerThreadPfS_S_ii)
        /*002c*/ 	.word	0x00000000


	//----- nvinfo : EIATTR_REGCOUNT
	.align		4
.L_7:
        /*0030*/ 	.byte	0x04, 0x2f
        /*0032*/ 	.short	(.L_9 - .L_8)
	.align		4
.L_8:
        /*0034*/ 	.word	index@(_Z25matrixAddElementPerThreadPfS_S_ii)
        /*0038*/ 	.word	0x0000000c


	//----- nvinfo : EIATTR_FRAME_SIZE
	.align		4
.L_9:
        /*003c*/ 	.byte	0x04, 0x11
        /*003e*/ 	.short	(.L_11 - .L_10)
	.align		4
.L_10:
        /*0040*/ 	.word	index@(_Z25matrixAddElementPerThreadPfS_S_ii)
        /*0044*/ 	.word	0x00000000


	//----- nvinfo : EIATTR_MIN_STACK_SIZE
	.align		4
.L_11:
        /*0048*/ 	.byte	0x04, 0x12
        /*004a*/ 	.short	(.L_13 - .L_12)
	.align		4
.L_12:
        /*004c*/ 	.word	index@(_Z25matrixAddElementPerThreadPfS_S_ii)
        /*0050*/ 	.word	0x00000000


	//----- nvinfo : EIATTR_MIN_STACK_SIZE
	.align		4
.L_13:
        /*0054*/ 	.byte	0x04, 0x12
        /*0056*/ 	.short	(.L_15 - .L_14)
	.align		4
.L_14:
        /*0058*/ 	.word	index@(_Z21matrixAddColPerThreadPfS_S_ii)
        /*005c*/ 	.word	0x00000000


	//----- nvinfo : EIATTR_MIN_STACK_SIZE
	.align		4
.L_15:
        /*0060*/ 	.byte	0x04, 0x12
        /*0062*/ 	.short	(.L_17 - .L_16)
	.align		4
.L_16:
        /*0064*/ 	.word	index@(_Z21matrixAddRowPerThreadPfS_S_ii)
        /*0068*/ 	.word	0x00000000
.L_17:


//--------------------- .nv.compat                --------------------------
	.section	.nv.compat,"",@"SHT_CUDA_COMPAT_INFO"
	.align	4
        /*0000*/ 	.byte	0x02, 0x09, 0x00, 0x00, 0x02, 0x02, 0x01, 0x00, 0x02, 0x05, 0x05, 0x00, 0x03, 0x07, 0x01, 0x01
        /*0010*/ 	.byte	0x02, 0x03, 0x00, 0x00, 0x02, 0x06, 0x01, 0x00, 0x04, 0x0b, 0x08, 0x00, 0x09, 0x00, 0x00, 0x00
        /*0020*/ 	.byte	0x00, 0x00, 0x00, 0x00


//--------------------- .nv.info._Z25matrixAddElementPerThreadPfS_S_ii --------------------------
	.section	.nv.info._Z25matrixAddElementPerThreadPfS_S_ii,"",@"SHT_CUDA_INFO"
	.sectionflags	@""
	.align	4


	//----- nvinfo : EIATTR_CUDA_API_VERSION
	.align		4
        /*0000*/ 	.byte	0x04, 0x37
        /*0002*/ 	.short	(.L_19 - .L_18)
.L_18:
        /*0004*/ 	.word	0x00000082


	//----- nvinfo : EIATTR_KPARAM_INFO
	.align		4
.L_19:
        /*0008*/ 	.byte	0x04, 0x17
        /*000a*/ 	.short	(.L_21 - .L_20)
.L_20:
        /*000c*/ 	.word	0x00000000
        /*0010*/ 	.short	0x0004
        /*0012*/ 	.short	0x001c
        /*0014*/ 	.byte	0x00, 0xf0, 0x11, 0x00


	//----- nvinfo : EIATTR_KPARAM_INFO
	.align		4
.L_21:
        /*0018*/ 	.byte	0x04, 0x17
        /*001a*/ 	.short	(.L_23 - .L_22)
.L_22:
        /*001c*/ 	.word	0x00000000
        /*0020*/ 	.short	0x0003
        /*0022*/ 	.short	0x0018
        /*0024*/ 	.byte	0x00, 0xf0, 0x11, 0x00


	//----- nvinfo : EIATTR_KPARAM_INFO
	.align		4
.L_23:
        /*0028*/ 	.byte	0x04, 0x17
        /*002a*/ 	.short	(.L_25 - .L_24)
.L_24:
        /*002c*/ 	.word	0x00000000
        /*0030*/ 	.short	0x0002
        /*0032*/ 	.short	0x0010
        /*0034*/ 	.byte	0x00, 0xf5, 0x21, 0x00


	//----- nvinfo : EIATTR_KPARAM_INFO
	.align		4
.L_25:
        /*0038*/ 	.byte	0x04, 0x17
        /*003a*/ 	.short	(.L_27 - .L_26)
.L_26:
        /*003c*/ 	.word	0x00000000
        /*0040*/ 	.short	0x0001
        /*0042*/ 	.short	0x0008
        /*0044*/ 	.byte	0x00, 0xf5, 0x21, 0x00


	//----- nvinfo : EIATTR_KPARAM_INFO
	.align		4
.L_27:
        /*0048*/ 	.byte	0x04, 0x17
        /*004a*/ 	.short	(.L_29 - .L_28)
.L_28:
        /*004c*/ 	.word	0x00000000
        /*0050*/ 	.short	0x0000
        /*0052*/ 	.short	0x0000
        /*0054*/ 	.byte	0x00, 0xf5, 0x21, 0x00


	//----- nvinfo : EIATTR_SPARSE_MMA_MASK
	.align		4
.L_29:
        /*0058*/ 	.byte	0x03, 0x50
        /*005a*/ 	.short	0x0000


	//----- nvinfo : EIATTR_MAXREG_COUNT
	.align		4
        /*005c*/ 	.byte	0x03, 0x1b
        /*005e*/ 	.short	0x00ff


	//----- nvinfo : EIATTR_MERCURY_ISA_VERSION
	.align		4
        /*0060*/ 	.byte	0x03, 0x5f
        /*0062*/ 	.short	0x0101


	//----- nvinfo : EIATTR_VRC_CTA_INIT_COUNT
	.align		4
        /*0064*/ 	.byte	0x02, 0x4a
	.zero		1
	.zero		1


	//----- nvinfo : EIATTR_EXIT_INSTR_OFFSETS
	.align		4
        /*0068*/ 	.byte	0x04, 0x1c
        /*006a*/ 	.short	(.L_31 - .L_30)


	//   ....[0]....
.L_30:
        /*006c*/ 	.word	0x000000c0


	//   ....[1]....
        /*0070*/ 	.word	0x00000190


	//----- nvinfo : EIATTR_CBANK_PARAM_SIZE
	.align		4
.L_31:
        /*0074*/ 	.byte	0x03, 0x19
        /*0076*/ 	.short	0x0020


	//----- nvinfo : EIATTR_PARAM_CBANK
	.align		4
        /*0078*/ 	.byte	0x04, 0x0a
        /*007a*/ 	.short	(.L_33 - .L_32)
	.align		4
.L_32:
        /*007c*/ 	.word	index@(.nv.constant0._Z25matrixAddElementPerThreadPfS_S_ii)
        /*0080*/ 	.short	0x0380
        /*0082*/ 	.short	0x0020


	//----- nvinfo : EIATTR_SW_WAR
	.align		4
.L_33:
        /*0084*/ 	.byte	0x04, 0x36
        /*0086*/ 	.short	(.L_35 - .L_34)
.L_34:
        /*0088*/ 	.word	0x00000008
.L_35:


//--------------------- .nv.info._Z21matrixAddColPerThreadPfS_S_ii --------------------------
	.section	.nv.info._Z21matrixAddColPerThreadPfS_S_ii,"",@"SHT_CUDA_INFO"
	.sectionflags	@""
	.align	4


	//----- nvinfo : EIATTR_CUDA_API_VERSION
	.align		4
        /*0000*/ 	.byte	0x04, 0x37
        /*0002*/ 	.short	(.L_37 - .L_36)
.L_36:
        /*0004*/ 	.word	0x00000082


	//----- nvinfo : EIATTR_KPARAM_INFO
	.align		4
.L_37:
        /*0008*/ 	.byte	0x04, 0x17
        /*000a*/ 	.short	(.L_39 - .L_38)
.L_38:
        /*000c*/ 	.word	0x00000000
        /*0010*/ 	.short	0x0004
        /*0012*/ 	.short	0x001c
        /*0014*/ 	.byte	0x00, 0xf0, 0x11, 0x00


	//----- nvinfo : EIATTR_KPARAM_INFO
	.align		4
.L_39:
        /*0018*/ 	.byte	0x04, 0x17
        /*001a*/ 	.short	(.L_41 - .L_40)
.L_40:
        /*001c*/ 	.word	0x00000000
        /*0020*/ 	.short	0x0003
        /*0022*/ 	.short	0x0018
        /*0024*/ 	.byte	0x00, 0xf0, 0x11, 0x00


	//----- nvinfo : EIATTR_KPARAM_INFO
	.align		4
.L_41:
        /*0028*/ 	.byte	0x04, 0x17
        /*002a*/ 	.short	(.L_43 - .L_42)
.L_42:
        /*002c*/ 	.word	0x00000000
        /*0030*/ 	.short	0x0002
        /*0032*/ 	.short	0x0010
        /*0034*/ 	.byte	0x00, 0xf5, 0x21, 0x00


	//----- nvinfo : EIATTR_KPARAM_INFO
	.align		4
.L_43:
        /*0038*/ 	.byte	0x04, 0x17
        /*003a*/ 	.short	(.L_45 - .L_44)
.L_44:
        /*003c*/ 	.word	0x00000000
        /*0040*/ 	.short	0x0001
        /*0042*/ 	.short	0x0008
        /*0044*/ 	.byte	0x00, 0xf5, 0x21, 0x00


	//----- nvinfo : EIATTR_KPARAM_INFO
	.align		4
.L_45:
        /*0048*/ 	.byte	0x04, 0x17
        /*004a*/ 	.short	(.L_47 - .L_46)
.L_46:
        /*004c*/ 	.word	0x00000000
        /*0050*/ 	.short	0x0000
        /*0052*/ 	.short	0x0000
        /*0054*/ 	.byte	0x00, 0xf5, 0x21, 0x00


	//----- nvinfo : EIATTR_SPARSE_MMA_MASK
	.align		4
.L_47:
        /*0058*/ 	.byte	0x03, 0x50
        /*005a*/ 	.short	0x0000


	//----- nvinfo : EIATTR_MAXREG_COUNT
	.align		4
        /*005c*/ 	.byte	0x03, 0x1b
        /*005e*/ 	.short	0x00ff


	//----- nvinfo : EIATTR_MERCURY_ISA_VERSION
	.align		4
        /*0060*/ 	.byte	0x03, 0x5f
        /*0062*/ 	.short	0x0101


	//----- nvinfo : EIATTR_VRC_CTA_INIT_COUNT
	.align		4
        /*0064*/ 	.byte	0x02, 0x4a
	.zero		1
	.zero		1


	//----- nvinfo : EIATTR_EXIT_INSTR_OFFSETS
	.align		4
        /*0068*/ 	.byte	0x04, 0x1c
        /*006a*/ 	.short	(.L_49 - .L_48)


	//   ....[0]....
.L_48:
        /*006c*/ 	.word	0x00000080


	//   ....[1]....
        /*0070*/ 	.word	0x00000890


	//   ....[2]....
        /*0074*/ 	.word	0x00000cb0


	//   ....[3]....
        /*0078*/ 	.word	0x00000f10


	//   ....[4]....
        /*007c*/ 	.word	0x00001020


	//----- nvinfo : EIATTR_CBANK_PARAM_SIZE
	.align		4
.L_49:
        /*0080*/ 	.byte	0x03, 0x19
        /*0082*/ 	.short	0x0020


	//----- nvinfo : EIATTR_PARAM_CBANK
	.align		4
        /*0084*/ 	.byte	0x04, 0x0a
        /*0086*/ 	.short	(.L_51 - .L_50)
	.align		4
.L_50:
        /*0088*/ 	.word	index@(.nv.constant0._Z21matrixAddColPerThreadPfS_S_ii)
        /*008c*/ 	.short	0x0380
        /*008e*/ 	.short	0x0020


	//----- nvinfo : EIATTR_SW_WAR
	.align		4
.L_51:
        /*0090*/ 	.byte	0x04, 0x36
        /*0092*/ 	.short	(.L_53 - .L_52)
.L_52:
        /*0094*/ 	.word	0x00000008
.L_53:


//--------------------- .nv.info._Z21matrixAddRowPerThreadPfS_S_ii --------------------------
	.section	.nv.info._Z21matrixAddRowPerThreadPfS_S_ii,"",@"SHT_CUDA_INFO"
	.sectionflags	@""
	.align	4


	//----- nvinfo : EIATTR_CUDA_API_VERSION
	.align		4
        /*0000*/ 	.byte	0x04, 0x37
        /*0002*/ 	.short	(.L_55 - .L_54)
.L_54:
        /*0004*/ 	.word	0x00000082


	//----- nvinfo : EIATTR_KPARAM_INFO
	.align		4
.L_55:
        /*0008*/ 	.byte	0x04, 0x17
        /*000a*/ 	.short	(.L_57 - .L_56)
.L_56:
        /*000c*/ 	.word	0x00000000
        /*0010*/ 	.short	0x0004
        /*0012*/ 	.short	0x001c
        /*0014*/ 	.byte	0x00, 0xf0, 0x11, 0x00


	//----- nvinfo : EIATTR_KPARAM_INFO
	.align		4
.L_57:
        /*0018*/ 	.byte	0x04, 0x17
        /*001a*/ 	.short	(.L_59 - .L_58)
.L_58:
        /*001c*/ 	.word	0x00000000
        /*0020*/ 	.short	0x0003
        /*0022*/ 	.short	0x0018
        /*0024*/ 	.byte	0x00, 0xf0, 0x11, 0x00


	//----- nvinfo : EIATTR_KPARAM_INFO
	.align		4
.L_59:
        /*0028*/ 	.byte	0x04, 0x17
        /*002a*/ 	.short	(.L_61 - .L_60)
.L_60:
        /*002c*/ 	.word	0x00000000
        /*0030*/ 	.short	0x0002
        /*0032*/ 	.short	0x0010
        /*0034*/ 	.byte	0x00, 0xf5, 0x21, 0x00


	//----- nvinfo : EIATTR_KPARAM_INFO
	.align		4
.L_61:
        /*0038*/ 	.byte	0x04, 0x17
        /*003a*/ 	.short	(.L_63 - .L_62)
.L_62:
        /*003c*/ 	.word	0x00000000
        /*0040*/ 	.short	0x0001
        /*0042*/ 	.short	0x0008
        /*0044*/ 	.byte	0x00, 0xf5, 0x21, 0x00


	//----- nvinfo : EIATTR_KPARAM_INFO
	.align		4
.L_63:
        /*0048*/ 	.byte	0x04, 0x17
        /*004a*/ 	.short	(.L_65 - .L_64)
.L_64:
        /*004c*/ 	.word	0x00000000
        /*0050*/ 	.short	0x0000
        /*0052*/ 	.short	0x0000
        /*0054*/ 	.byte	0x00, 0xf5, 0x21, 0x00


	//----- nvinfo : EIATTR_SPARSE_MMA_MASK
	.align		4
.L_65:
        /*0058*/ 	.byte	0x03, 0x50
        /*005a*/ 	.short	0x0000


	//----- nvinfo : EIATTR_MAXREG_COUNT
	.align		4
        /*005c*/ 	.byte	0x03, 0x1b
        /*005e*/ 	.short	0x00ff


	//----- nvinfo : EIATTR_MERCURY_ISA_VERSION
	.align		4
        /*0060*/ 	.byte	0x03, 0x5f
        /*0062*/ 	.short	0x0101


	//----- nvinfo : EIATTR_VRC_CTA_INIT_COUNT
	.align		4
        /*0064*/ 	.byte	0x02, 0x4a
	.zero		1
	.zero		1


	//----- nvinfo : EIATTR_EXIT_INSTR_OFFSETS
	.align		4
        /*0068*/ 	.byte	0x04, 0x1c
        /*006a*/ 	.short	(.L_67 - .L_66)


	//   ....[0]....
.L_66:
        /*006c*/ 	.word	0x00000080


	//   ....[1]....
        /*0070*/ 	.word	0x00000680


	//   ....[2]....
        /*0074*/ 	.word	0x00000950


	//   ....[3]....
        /*0078*/ 	.word	0x00000b20


	//   ....[4]....
        /*007c*/ 	.word	0x00000c30


	//----- nvinfo : EIATTR_CBANK_PARAM_SIZE
	.align		4
.L_67:
        /*0080*/ 	.byte	0x03, 0x19
        /*0082*/ 	.short	0x0020


	//----- nvinfo : EIATTR_PARAM_CBANK
	.align		4
        /*0084*/ 	.byte	0x04, 0x0a
        /*0086*/ 	.short	(.L_69 - .L_68)
	.align		4
.L_68:
        /*0088*/ 	.word	index@(.nv.constant0._Z21matrixAddRowPerThreadPfS_S_ii)
        /*008c*/ 	.short	0x0380
        /*008e*/ 	.short	0x0020


	//----- nvinfo : EIATTR_SW_WAR
	.align		4
.L_69:
        /*0090*/ 	.byte	0x04, 0x36
        /*0092*/ 	.short	(.L_71 - .L_70)
.L_70:
        /*0094*/ 	.word	0x00000008
.L_71:


//--------------------- .nv.callgraph             --------------------------
	.section	.nv.callgraph,"",@"SHT_CUDA_CALLGRAPH"
	.align	4
	.sectionentsize	8
	.align		4
        /*0000*/ 	.word	0x00000000
	.align		4
        /*0004*/ 	.word	0xffffffff
	.align		4
        /*0008*/ 	.word	0x00000000
	.align		4
        /*000c*/ 	.word	0xfffffffe
	.align		4
        /*0010*/ 	.word	0x00000000
	.align		4
        /*0014*/ 	.word	0xfffffffd
	.align		4
        /*0018*/ 	.word	0x00000000
	.align		4
        /*001c*/ 	.word	0xfffffffc


//--------------------- .text._Z25matrixAddElementPerThreadPfS_S_ii --------------------------
	.section	.text._Z25matrixAddElementPerThreadPfS_S_ii,"ax",@progbits
	.align	128
        .global         _Z25matrixAddElementPerThreadPfS_S_ii
        .type           _Z25matrixAddElementPerThreadPfS_S_ii,@function
        .size           _Z25matrixAddElementPerThreadPfS_S_ii,(.L_x_13 - _Z25matrixAddElementPerThreadPfS_S_ii)
        .other          _Z25matrixAddElementPerThreadPfS_S_ii,@"STO_CUDA_ENTRY STV_DEFAULT"
_Z25matrixAddElementPerThreadPfS_S_ii:
.text._Z25matrixAddElementPerThreadPfS_S_ii:
[----:B------:R-:W-:Y:S01]  /*0000*/  LDC R1, c[0x0][0x37c] ;  /* 0x0000df00ff017b82 */ /* 0x000fe20000000800 */
[----:B------:R-:W0:Y:S07]  /*0010*/  S2R R2, SR_TID.X ;  /* 0x0000000000027919 */ /* 0x000e2e0000002100 */
[----:B------:R-:W1:Y:S01]  /*0020*/  LDC R0, c[0x0][0x364] ;  /* 0x0000d900ff007b82 */ /* 0x000e620000000800 */
[----:B------:R-:W2:Y:S01]  /*0030*/  LDCU.64 UR6, c[0x0][0x398] ;  /* 0x00007300ff0677ac */ /* 0x000ea20008000a00 */
[----:B------:R-:W1:Y:S06]  /*0040*/  S2R R3, SR_TID.Y ;  /* 0x0000000000037919 */ /* 0x000e6c0000002200 */
[----:B------:R-:W0:Y:S08]  /*0050*/  S2UR UR5, SR_CTAID.X ;  /* 0x00000000000579c3 */ /* 0x000e300000002500 */
[----:B------:R-:W0:Y:S08]  /*0060*/  LDC R7, c[0x0][0x360] ;  /* 0x0000d800ff077b82 */ /* 0x000e300000000800 */
[----:B------:R-:W1:Y:S01]  /*0070*/  S2UR UR4, SR_CTAID.Y ;  /* 0x00000000000479c3 */ /* 0x000e620000002600 */
[----:B0-----:R-:W-:-:S05]  /*0080*/  IMAD R7, R7, UR5, R2 ;  /* 0x0000000507077c24 */ /* 0x001fca000f8e0202 */
[----:B--2---:R-:W-:Y:S01]  /*0090*/  ISETP.GE.AND P0, PT, R7, UR7, PT ;  /* 0x0000000707007c0c */ /* 0x004fe2000bf06270 */
[----:B-1----:R-:W-:-:S05]  /*00a0*/  IMAD R0, R0, UR4, R3 ;  /* 0x0000000400007c24 */ /* 0x002fca000f8e0203 */
[----:B------:R-:W-:-:S13]  /*00b0*/  ISETP.GE.OR P0, PT, R0, UR6, P0 ;  /* 0x0000000600007c0c */ /* 0x000fda0008706670 */
[----:B------:R-:W-:Y:S05]  /*00c0*/  @P0 EXIT ;  /* 0x000000000000094d */ /* 0x000fea0003800000 */
[----:B------:R-:W0:Y:S01]  /*00d0*/  LDC.64 R2, c[0x0][0x380] ;  /* 0x0000e000ff027b82 */ /* 0x000e220000000a00 */
[----:B------:R-:W1:Y:S01]  /*00e0*/  LDCU.64 UR4, c[0x0][0x358] ;  /* 0x00006b00ff0477ac */ /* 0x000e620008000a00 */
[----:B------:R-:W-:-:S06]  /*00f0*/  IMAD R9, R0, UR7, R7 ;  /* 0x0000000700097c24 */ /* 0x000fcc000f8e0207 */
[----:B------:R-:W2:Y:S08]  /*0100*/  LDC.64 R4, c[0x0][0x388] ;  /* 0x0000e200ff047b82 */ /* 0x000eb00000000a00 */
[----:B------:R-:W3:Y:S01]  /*0110*/  LDC.64 R6, c[0x0][0x390] ;  /* 0x0000e400ff067b82 */ /* 0x000ee20000000a00 */
[----:B0-----:R-:W-:-:S06]  /*0120*/  IMAD.WIDE R2, R9, 0x4, R2 ;  /* 0x0000000409027825 */ /* 0x001fcc00078e0202 */
[----:B-1----:R-:W4:Y:S01]  /*0130*/  LDG.E R2, desc[UR4][R2.64] ;  /* 0x0000000402027981 */ /* 0x002f22000c1e1900 */
[----:B--2---:R-:W-:-:S06]  /*0140*/  IMAD.WIDE R4, R9, 0x4, R4 ;  /* 0x0000000409047825 */ /* 0x004fcc00078e0204 */
[----:B------:R-:W4:Y:S01]  /*0150*/  LDG.E R5, desc[UR4][R4.64] ;  /* 0x0000000404057981 */ /* 0x000f22000c1e1900 */
[----:B---3--:R-:W-:-:S04]  /*0160*/  IMAD.WIDE R6, R9, 0x4, R6 ;  /* 0x0000000409067825 */ /* 0x008fc800078e0206 */
[----:B----4-:R-:W-:-:S05]  /*0170*/  FADD R9, R2, R5 ;  /* 0x0000000502097221 */ /* 0x010fca0000000000 */
[----:B------:R-:W-:Y:S01]  /*0180*/  STG.E desc[UR4][R6.64], R9 ;  /* 0x0000000906007986 */ /* 0x000fe2000c101904 */
[----:B------:R-:W-:Y:S05]  /*0190*/  EXIT ;  /* 0x000000000000794d */ /* 0x000fea0003800000 */
.L_x_0:
[----:B------:R-:W-:-:S00]  /*01a0*/  BRA `(.L_x_0) ;  /* 0xfffffffc00fc7947 */ /* 0x000fc0000383ffff */
[----:B------:R-:W-:-:S00]  /*01b0*/  NOP ;  /* 0x0000000000007918 */ /* 0x000fc00000000000 */
        /* <DEDUP_REMOVED lines=12> */
.L_x_13:


//--------------------- .text._Z21matrixAddColPerThreadPfS_S_ii --------------------------
	.section	.text._Z21matrixAddColPerThreadPfS_S_ii,"ax",@progbits
	.align	128
        .global         _Z21matrixAddColPerThreadPfS_S_ii
        .type           _Z21matrixAddColPerThreadPfS_S_ii,@function
        .size           _Z21matrixAddColPerThreadPfS_S_ii,(.L_x_14 - _Z21matrixAddColPerThreadPfS_S_ii)
        .other          _Z21matrixAddColPerThreadPfS_S_ii,@"STO_CUDA_ENTRY STV_DEFAULT"
_Z21matrixAddColPerThreadPfS_S_ii:
.text._Z21matrixAddColPerThreadPfS_S_ii:
[----:B------:R-:W-:Y:S01]  /*0000*/  LDC R1, c[0x0][0x37c] ;  /* 0x0000df00ff017b82 */ /* 0x000fe20000000800 */
[----:B------:R-:W0:Y:S07]  /*0010*/  S2R R5, SR_TID.X ;  /* 0x0000000000057919 */ /* 0x000e2e0000002100 */
[----:B------:R-:W0:Y:S08]  /*0020*/  S2UR UR4, SR_CTAID.X ;  /* 0x00000000000479c3 */ /* 0x000e300000002500 */
[----:B------:R-:W0:Y:S08]  /*0030*/  LDC R0, c[0x0][0x360] ;  /* 0x0000d800ff007b82 */ /* 0x000e300000000800 */
[----:B------:R-:W1:Y:S01]  /*0040*/  LDC.64 R2, c[0x0][0x398] ;  /* 0x0000e600ff027b82 */ /* 0x000e620000000a00 */
[----:B0-----:R-:W-:Y:S01]  /*0050*/  IMAD R0, R0, UR4, R5 ;  /* 0x0000000400007c24 */ /* 0x001fe2000f8e0205 */
[----:B-1----:R-:W-:-:S04]  /*0060*/  ISETP.GE.AND P0, PT, R2, 0x1, PT ;  /* 0x000000010200780c */ /* 0x002fc80003f06270 */
[----:B------:R-:W-:-:S13]  /*0070*/  ISETP.GE.OR P0, PT, R0, R3, !P0 ;  /* 0x000000030000720c */ /* 0x000fda0004706670 */
[----:B------:R-:W-:Y:S05]  /*0080*/  @P0 EXIT ;  /* 0x000000000000094d */ /* 0x000fea0003800000 */
[C---:B------:R-:W-:Y:S01]  /*0090*/  ISETP.GE.U32.AND P1, PT, R2.reuse, 0x10, PT ;  /* 0x000000100200780c */ /* 0x040fe20003f26070 */
[----:B------:R-:W0:Y:S01]  /*00a0*/  LDCU.64 UR4, c[0x0][0x358] ;  /* 0x00006b00ff0477ac */ /* 0x000e220008000a00 */
[----:B------:R-:W-:Y:S01]  /*00b0*/  LOP3.LUT R7, R2, 0xf, RZ, 0xc0, !PT ;  /* 0x0000000f02077812 */ /* 0x000fe200078ec0ff */
[----:B------:R-:W-:-:S03]  /*00c0*/  HFMA2 R4, -RZ, RZ, 0, 0 ;  /* 0x00000000ff047431 */ /* 0x000fc600000001ff */
[----:B------:R-:W-:-:S07]  /*00d0*/  ISETP.NE.AND P0, PT, R7, RZ, PT ;  /* 0x000000ff0700720c */ /* 0x000fce0003f05270 */
[----:B------:R-:W-:Y:S06]  /*00e0*/  @!P1 BRA `(.L_x_1) ;  /* 0x0000000400e89947 */ /* 0x000fec0003800000 */
[----:B------:R-:W-:Y:S02]  /*00f0*/  LOP3.LUT R4, R2, 0x7ffffff0, RZ, 0xc0, !PT ;  /* 0x7ffffff002047812 */ /* 0x000fe400078ec0ff */
[----:B------:R-:W-:Y:S02]  /*0100*/  MOV R6, R0 ;  /* 0x0000000000067202 */ /* 0x000fe40000000f00 */
[----:B------:R-:W-:-:S07]  /*0110*/  IADD3 R5, PT, PT, -R4, RZ, RZ ;  /* 0x000000ff04057210 */ /* 0x000fce0007ffe1ff */
.L_x_2:
[----:B---3--:R-:W1:Y:S08]  /*0120*/  LDC.64 R16, c[0x0][0x380] ;  /* 0x0000e000ff107b82 */ /* 0x008e700000000a00 */
[----:B------:R-:W2:Y:S08]  /*0130*/  LDC.64 R18, c[0x0][0x388] ;  /* 0x0000e200ff127b82 */ /* 0x000eb00000000a00 */
[----:B------:R-:W3:Y:S01]  /*0140*/  LDC.64 R8, c[0x0][0x390] ;  /* 0x0000e400ff087b82 */ /* 0x000ee20000000a00 */
[----:B-1----:R-:W-:-:S05]  /*0150*/  IMAD.WIDE R16, R6, 0x4, R16 ;  /* 0x0000000406107825 */ /* 0x002fca00078e0210 */
[----:B0-----:R-:W4:Y:S01]  /*0160*/  LDG.E R10, desc[UR4][R16.64] ;  /* 0x00000004100a7981 */ /* 0x001f22000c1e1900 */
[----:B--2---:R-:W-:-:S05]  /*0170*/  IMAD.WIDE R18, R6, 0x4, R18 ;  /* 0x0000000406127825 */ /* 0x004fca00078e0212 */
[----:B------:R-:W4:Y:S01]  /*0180*/  LDG.E R11, desc[UR4][R18.64] ;  /* 0x00000004120b7981 */ /* 0x000f22000c1e1900 */
[----:B------:R-:W-:-:S04]  /*0190*/  IMAD.WIDE R12, R3, 0x4, R16 ;  /* 0x00000004030c7825 */ /* 0x000fc800078e0210 */
[----:B---3--:R-:W-:-:S04]  /*01a0*/  IMAD.WIDE R8, R6, 0x4, R8 ;  /* 0x0000000406087825 */ /* 0x008fc800078e0208 */
[----:B----4-:R-:W-:Y:S01]  /*01b0*/  FADD R23, R10, R11 ;  /* 0x0000000b0a177221 */ /* 0x010fe20000000000 */
[----:B------:R-:W-:-:S04]  /*01c0*/  IMAD.WIDE R10, R3, 0x4, R18 ;  /* 0x00000004030a7825 */ /* 0x000fc800078e0212 */
[----:B------:R0:W-:Y:S04]  /*01d0*/  STG.E desc[UR4][R8.64], R23 ;  /* 0x0000001708007986 */ /* 0x0001e8000c101904 */
[----:B------:R-:W2:Y:S04]  /*01e0*/  LDG.E R20, desc[UR4][R12.64] ;  /* 0x000000040c147981 */ /* 0x000ea8000c1e1900 */
[----:B------:R-:W2:Y:S01]  /*01f0*/  LDG.E R21, desc[UR4][R10.64] ;  /* 0x000000040a157981 */ /* 0x000ea2000c1e1900 */
[----:B------:R-:W-:-:S04]  /*0200*/  IMAD.WIDE R14, R3, 0x4, R8 ;  /* 0x00000004030e7825 */ /* 0x000fc800078e0208 */
[----:B------:R-:W-:-:S04]  /*0210*/  IMAD.WIDE R18, R3, 0x4, R12 ;  /* 0x0000000403127825 */ /* 0x000fc800078e020c */
[----:B------:R-:W-:-:S04]  /*0220*/  IMAD.WIDE R16, R3, 0x4, R10 ;  /* 0x0000000403107825 */ /* 0x000fc800078e020a */
[----:B--2---:R-:W-:-:S05]  /*0230*/  FADD R25, R20, R21 ;  /* 0x0000001514197221 */ /* 0x004fca0000000000 */
[----:B------:R1:W-:Y:S04]  /*0240*/  STG.E desc[UR4][R14.64], R25 ;  /* 0x000000190e007986 */ /* 0x0003e8000c101904 */
[----:B------:R-:W2:Y:S04]  /*0250*/  LDG.E R22, desc[UR4][R18.64] ;  /* 0x0000000412167981 */ /* 0x000ea8000c1e1900 */
[----:B------:R-:W2:Y:S01]  /*0260*/  LDG.E R27, desc[UR4][R16.64] ;  /* 0x00000004101b7981 */ /* 0x000ea2000c1e1900 */
[----:B------:R-:W-:-:S04]  /*0270*/  IMAD.WIDE R20, R3, 0x4, R14 ;  /* 0x0000000403147825 */ /* 0x000fc800078e020e */
[----:B------:R-:W-:-:S04]  /*0280*/  IMAD.WIDE R12, R3, 0x4, R18 ;  /* 0x00000004030c7825 */ /* 0x000fc800078e0212 */
[----:B0-----:R-:W-:-:S04]  /*0290*/  IMAD.WIDE R8, R3, 0x4, R16 ;  /* 0x0000000403087825 */ /* 0x001fc800078e0210 */
[----:B--2---:R-:W-:-:S05]  /*02a0*/  FADD R27, R22, R27 ;  /* 0x0000001b161b7221 */ /* 0x004fca0000000000 */
[----:B------:R0:W-:Y:S04]  /*02b0*/  STG.E desc[UR4][R20.64], R27 ;  /* 0x0000001b14007986 */ /* 0x0001e8000c101904 */
[----:B------:R-:W2:Y:S04]  /*02c0*/  LDG.E R22, desc[UR4][R12.64] ;  /* 0x000000040c167981 */ /* 0x000ea8000c1e1900 */
[----:B------:R-:W2:Y:S01]  /*02d0*/  LDG.E R23, desc[UR4][R8.64] ;  /* 0x0000000408177981 */ /* 0x000ea2000c1e1900 */
[----:B------:R-:W-:-:S04]  /*02e0*/  IMAD.WIDE R10, R3, 0x4, R20 ;  /* 0x00000004030a7825 */ /* 0x000fc800078e0214 */
[----:B------:R-:W-:-:S04]  /*02f0*/  IMAD.WIDE R18, R3, 0x4, R12 ;  /* 0x0000000403127825 */ /* 0x000fc800078e020c */
[----:B-1----:R-:W-:-:S04]  /*0300*/  IMAD.WIDE R14, R3, 0x4, R8 ;  /* 0x00000004030e7825 */ /* 0x002fc800078e0208 */
[----:B--2---:R-:W-:-:S05]  /*0310*/  FADD R23, R22, R23 ;  /* 0x0000001716177221 */ /* 0x004fca0000000000 */
        /* <DEDUP_REMOVED lines=8> */
[----:B------:R-:W3:Y:S04]  /*03a0*/  LDG.E R22, desc[UR4][R12.64] ;  /* 0x000000040c167981 */ /* 0x000ee8000c1e1900 */
[----:B0-----:R-:W3:Y:S01]  /*03b0*/  LDG.E R27, desc[UR4][R8.64] ;  /* 0x00000004081b7981 */ /* 0x001ee2000c1e1900 */
[----:B------:R-:W-:-:S04]  /*03c0*/  IMAD.WIDE R20, R3, 0x4, R16 ;  /* 0x0000000403147825 */ /* 0x000fc800078e0210 */
[----:B------:R-:W-:-:S04]  /*03d0*/  IMAD.WIDE R18, R3, 0x4, R12 ;  /* 0x0000000403127825 */ /* 0x000fc800078e020c */
[----:B-1----:R-:W-:-:S04]  /*03e0*/  IMAD.WIDE R10, R3, 0x4, R8 ;  /* 0x00000004030a7825 */ /* 0x002fc800078e0208 */
[----:B---3--:R-:W-:-:S05]  /*03f0*/  FADD R27, R22, R27 ;  /* 0x0000001b161b7221 */ /* 0x008fca0000000000 */
[----:B------:R0:W-:Y:S04]  /*0400*/  STG.E desc[UR4][R20.64], R27 ;  /* 0x0000001b14007986 */ /* 0x0001e8000c101904 */
[----:B------:R-:W3:Y:S04]  /*0410*/  LDG.E R22, desc[UR4][R18.64] ;  /* 0x0000000412167981 */ /* 0x000ee8000c1e1900 */
[----:B------:R-:W3:Y:S01]  /*0420*/  LDG.E R23, desc[UR4][R10.64] ;  /* 0x000000040a177981 */ /* 0x000ee2000c1e1900 */
[----:B------:R-:W-:-:S04]  /*0430*/  IMAD.WIDE R14, R3, 0x4, R20 ;  /* 0x00000004030e7825 */ /* 0x000fc800078e0214 */
[----:B------:R-:W-:-:S04]  /*0440*/  IMAD.WIDE R12, R3, 0x4, R18 ;  /* 0x00000004030c7825 */ /* 0x000fc800078e0212 */
[----:B------:R-:W-:-:S04]  /*0450*/  IMAD.WIDE R8, R3, 0x4, R10 ;  /* 0x0000000403087825 */ /* 0x000fc800078e020a */
[----:B---3--:R-:W-:-:S05]  /*0460*/  FADD R23, R22, R23 ;  /* 0x0000001716177221 */ /* 0x008fca0000000000 */
[----:B------:R1:W-:Y:S04]  /*0470*/  STG.E desc[UR4][R14.64], R23 ;  /* 0x000000170e007986 */ /* 0x0003e8000c101904 */
[----:B------:R-:W3:Y:S04]  /*0480*/  LDG.E R22, desc[UR4][R12.64] ;  /* 0x000000040c167981 */ /* 0x000ee8000c1e1900 */
[----:B--2---:R-:W3:Y:S01]  /*0490*/  LDG.E R25, desc[UR4][R8.64] ;  /* 0x0000000408197981 */ /* 0x004ee2000c1e1900 */
[----:B------:R-:W-:-:S04]  /*04a0*/  IMAD.WIDE R16, R3, 0x4, R14 ;  /* 0x0000000403107825 */ /* 0x000fc800078e020e */
[----:B------:R-:W-:-:S04]  /*04b0*/  IMAD.WIDE R18, R3, 0x4, R12 ;  /* 0x0000000403127825 */ /* 0x000fc800078e020c */
[----:B------:R-:W-:-:S04]  /*04c0*/  IMAD.WIDE R10, R3, 0x4, R8 ;  /* 0x00000004030a7825 */ /* 0x000fc800078e0208 */
[----:B---3--:R-:W-:-:S05]  /*04d0*/  FADD R25, R22, R25 ;  /* 0x0000001916197221 */ /* 0x008fca0000000000 */
[----:B------:R2:W-:Y:S04]  /*04e0*/  STG.E desc[UR4][R16.64], R25 ;  /* 0x0000001910007986 */ /* 0x0005e8000c101904 */
[----:B------:R-:W3:Y:S04]  /*04f0*/  LDG.E R22, desc[UR4][R18.64] ;  /* 0x0000000412167981 */ /* 0x000ee8000c1e1900 */
[----:B0-----:R-:W3:Y:S01]  /*0500*/  LDG.E R27, desc[UR4][R10.64] ;  /* 0x000000040a1b7981 */ /* 0x001ee2000c1e1900 */
[----:B------:R-:W-:-:S04]  /*0510*/  IMAD.WIDE R20, R3, 0x4, R16 ;  /* 0x0000000403147825 */ /* 0x000fc800078e0210 */
[----:B------:R-:W-:-:S04]  /*0520*/  IMAD.WIDE R12, R3, 0x4, R18 ;  /* 0x00000004030c7825 */ /* 0x000fc800078e0212 */
[----:B------:R-:W-:-:S04]  /*0530*/  IMAD.WIDE R8, R3, 0x4, R10 ;  /* 0x0000000403087825 */ /* 0x000fc800078e020a */
[----:B---3--:R-:W-:-:S05]  /*0540*/  FADD R27, R22, R27 ;  /* 0x0000001b161b7221 */ /* 0x008fca0000000000 */
[----:B------:R0:W-:Y:S04]  /*0550*/  STG.E desc[UR4][R20.64], R27 ;  /* 0x0000001b14007986 */ /* 0x0001e8000c101904 */
[----:B------:R-:W3:Y:S04]  /*0560*/  LDG.E R22, desc[UR4][R12.64] ;  /* 0x000000040c167981 */ /* 0x000ee8000c1e1900 */
[----:B-1----:R-:W3:Y:S01]  /*0570*/  LDG.E R23, desc[UR4][R8.64] ;  /* 0x0000000408177981 */ /* 0x002ee2000c1e1900 */
[----:B------:R-:W-:-:S04]  /*0580*/  IMAD.WIDE R14, R3, 0x4, R20 ;  /* 0x00000004030e7825 */ /* 0x000fc800078e0214 */
[----:B--2---:R-:W-:-:S04]  /*0590*/  IMAD.WIDE R16, R3, 0x4, R12 ;  /* 0x0000000403107825 */ /* 0x004fc800078e020c */
[----:B------:R-:W-:-:S04]  /*05a0*/  IMAD.WIDE R10, R3, 0x4, R8 ;  /* 0x00000004030a7825 */ /* 0x000fc800078e0208 */
[----:B---3--:R-:W-:-:S05]  /*05b0*/  FADD R23, R22, R23 ;  /* 0x0000001716177221 */ /* 0x008fca0000000000 */
        /* <DEDUP_REMOVED lines=11> */
[----:B-1----:R-:W-:-:S04]  /*0670*/  IMAD.WIDE R14, R3, 0x4, R12 ;  /* 0x00000004030e7825 */ /* 0x002fc800078e020c */
[----:B------:R-:W-:-:S04]  /*0680*/  IMAD.WIDE R10, R3, 0x4, R8 ;  /* 0x00000004030a7825 */ /* 0x000fc800078e0208 */
        /* <DEDUP_REMOVED lines=23> */
[----:B------:R-:W2:Y:S04]  /*0800*/  LDG.E R12, desc[UR4][R12.64] ;  /* 0x000000040c0c7981 */ /* 0x000ea8000c1e1900 */
[----:B------:R-:W2:Y:S01]  /*0810*/  LDG.E R9, desc[UR4][R8.64] ;  /* 0x0000000408097981 */ /* 0x000ea2000c1e1900 */
[----:B------:R-:W-:-:S04]  /*0820*/  IADD3 R5, PT, PT, R5, 0x10, RZ ;  /* 0x0000001005057810 */ /* 0x000fc80007ffe0ff */
[----:B------:R-:W-:Y:S01]  /*0830*/  ISETP.NE.AND P1, PT, R5, RZ, PT ;  /* 0x000000ff0500720c */ /* 0x000fe20003f25270 */
[C---:B-1----:R-:W-:Y:S01]  /*0840*/  IMAD.WIDE R16, R3.reuse, 0x4, R20 ;  /* 0x0000000403107825 */ /* 0x042fe200078e0214 */
[----:B------:R-:W-:-:S03]  /*0850*/  LEA R6, R3, R6, 0x4 ;  /* 0x0000000603067211 */ /* 0x000fc600078e20ff */
[----:B--2---:R-:W-:-:S05]  /*0860*/  FADD R19, R12, R9 ;  /* 0x000000090c137221 */ /* 0x004fca0000000000 */
[----:B------:R3:W-:Y:S03]  /*0870*/  STG.E desc[UR4][R16.64], R19 ;  /* 0x0000001310007986 */ /* 0x0007e6000c101904 */
[----:B------:R-:W-:Y:S05]  /*0880*/  @P1 BRA `(.L_x_2) ;  /* 0xfffffff800241947 */ /* 0x000fea000383ffff */
.L_x_1:
[----:B0-----:R-:W-:Y:S05]  /*0890*/  @!P0 EXIT ;  /* 0x000000000000894d */ /* 0x001fea0003800000 */
[----:B------:R-:W-:Y:S02]  /*08a0*/  ISETP.GE.U32.AND P0, PT, R7, 0x8, PT ;  /* 0x000000080700780c */ /* 0x000fe40003f06070 */
[----:B------:R-:W-:-:S04]  /*08b0*/  LOP3.LUT R5, R2, 0x7, RZ, 0xc0, !PT ;  /* 0x0000000702057812 */ /* 0x000fc800078ec0ff */
[----:B------:R-:W-:-:S07]  /*08c0*/  ISETP.NE.AND P1, PT, R5, RZ, PT ;  /* 0x000000ff0500720c */ /* 0x000fce0003f25270 */
[----:B------:R-:W-:Y:S06]  /*08d0*/  @!P0 BRA `(.L_x_3) ;  /* 0x0000000000f48947 */ /* 0x000fec0003800000 */
[----:B------:R-:W0:Y:S01]  /*08e0*/  LDC.64 R6, c[0x0][0x380] ;  /* 0x0000e000ff067b82 */ /* 0x000e220000000a00 */
[----:B------:R-:W-:-:S07]  /*08f0*/  IMAD R13, R4, R3, R0 ;  /* 0x00000003040d7224 */ /* 0x000fce00078e0200 */
[----:B------:R-:W1:Y:S08]  /*0900*/  LDC.64 R8, c[0x0][0x388] ;  /* 0x0000e200ff087b82 */ /* 0x000e700000000a00 */
[----:B------:R-:W2:Y:S01]  /*0910*/  LDC.64 R10, c[0x0][0x390] ;  /* 0x0000e400ff0a7b82 */ /* 0x000ea20000000a00 */
[----:B0-----:R-:W-:-:S05]  /*0920*/  IMAD.WIDE R6, R13, 0x4, R6 ;  /* 0x000000040d067825 */ /* 0x001fca00078e0206 */
[----:B------:R-:W3:Y:S01]  /*0930*/  LDG.E R12, desc[UR4][R6.64] ;  /* 0x00000004060c7981 */ /* 0x000ee2000c1e1900 */
[----:B-1----:R-:W-:-:S05]  /*0940*/  IMAD.WIDE R8, R13, 0x4, R8 ;  /* 0x000000040d087825 */ /* 0x002fca00078e0208 */
[----:B------:R-:W3:Y:S01]  /*0950*/  LDG.E R15, desc[UR4][R8.64] ;  /* 0x00000004080f7981 */ /* 0x000ee2000c1e1900 */
[----:B--2---:R-:W-:-:S04]  /*0960*/  IMAD.WIDE R10, R13, 0x4, R10 ;  /* 0x000000040d0a7825 */ /* 0x004fc800078e020a */
[----:B---3--:R-:W-:Y:S01]  /*0970*/  FADD R21, R12, R15 ;  /* 0x0000000f0c157221 */ /* 0x008fe20000000000 */
[----:B------:R-:W-:-:S04]  /*0980*/  IMAD.WIDE R12, R3, 0x4, R6 ;  /* 0x00000004030c7825 */ /* 0x000fc800078e0206 */
[C---:B------:R-:W-:Y:S01]  /*0990*/  IMAD.WIDE R14, R3.reuse, 0x4, R8 ;  /* 0x00000004030e7825 */ /* 0x040fe200078e0208 */
        /* <DEDUP_REMOVED lines=11> */
[----:B0-----:R-:W-:-:S04]  /*0a50*/  IMAD.WIDE R10, R3, 0x4, R6 ;  /* 0x00000004030a7825 */ /* 0x001fc800078e0206 */
[----:B------:R-:W-:-:S04]  /*0a60*/  IMAD.WIDE R12, R3, 0x4, R8 ;  /* 0x00000004030c7825 */ /* 0x000fc800078e0208 */
        /* <DEDUP_REMOVED lines=10> */
[----:B-1----:R-:W3:Y:S01]  /*0b10*/  LDG.E R23, desc[UR4][R8.64] ;  /* 0x0000000408177981 */ /* 0x002ee2000c1e1900 */
        /* <DEDUP_REMOVED lines=19> */
[----:B------:R-:W0:Y:S04]  /*0c50*/  LDG.E R10, desc[UR4][R10.64] ;  /* 0x000000040a0a7981 */ /* 0x000e28000c1e1900 */
[----:B------:R-:W0:Y:S01]  /*0c60*/  LDG.E R13, desc[UR4][R12.64] ;  /* 0x000000040c0d7981 */ /* 0x000e22000c1e1900 */
[----:B-1----:R-:W-:Y:S01]  /*0c70*/  IMAD.WIDE R16, R3, 0x4, R14 ;  /* 0x0000000403107825 */ /* 0x002fe200078e020e */
[----:B------:R-:W-:-:S03]  /*0c80*/  IADD3 R4, PT, PT, R4, 0x8, RZ ;  /* 0x0000000804047810 */ /* 0x000fc60007ffe0ff */
[----:B0-----:R-:W-:-:S05]  /*0c90*/  FADD R19, R10, R13 ;  /* 0x0000000d0a137221 */ /* 0x001fca0000000000 */
[----:B------:R2:W-:Y:S02]  /*0ca0*/  STG.E desc[UR4][R16.64], R19 ;  /* 0x0000001310007986 */ /* 0x0005e4000c101904 */
.L_x_3:
[----:B------:R-:W-:Y:S05]  /*0cb0*/  @!P1 EXIT ;  /* 0x000000000000994d */ /* 0x000fea0003800000 */
[----:B------:R-:W-:Y:S02]  /*0cc0*/  ISETP.GE.U32.AND P0, PT, R5, 0x4, PT ;  /* 0x000000040500780c */ /* 0x000fe40003f06070 */
[----:B------:R-:W-:-:S04]  /*0cd0*/  LOP3.LUT R2, R2, 0x3, RZ, 0xc0, !PT ;  /* 0x0000000302027812 */ /* 0x000fc800078ec0ff */
[----:B------:R-:W-:-:S07]  /*0ce0*/  ISETP.NE.AND P1, PT, R2, RZ, PT ;  /* 0x000000ff0200720c */ /* 0x000fce0003f25270 */
[----:B------:R-:W-:Y:S06]  /*0cf0*/  @!P0 BRA `(.L_x_4) ;  /* 0x0000000000848947 */ /* 0x000fec0003800000 */
[----:B------:R-:W0:Y:S01]  /*0d00*/  LDC.64 R6, c[0x0][0x380] ;  /* 0x0000e000ff067b82 */ /* 0x000e220000000a00 */
[----:B------:R-:W-:-:S07]  /*0d10*/  IMAD R13, R4, R3, R0 ;  /* 0x00000003040d7224 */ /* 0x000fce00078e0200 */
[----:B------:R-:W1:Y:S08]  /*0d20*/  LDC.64 R8, c[0x0][0x388] ;  /* 0x0000e200ff087b82 */ /* 0x000e700000000a00 */
[----:B------:R-:W4:Y:S01]  /*0d30*/  LDC.64 R10, c[0x0][0x390] ;  /* 0x0000e400ff0a7b82 */ /* 0x000f220000000a00 */
[----:B0-----:R-:W-:-:S05]  /*0d40*/  IMAD.WIDE R6, R13, 0x4, R6 ;  /* 0x000000040d067825 */ /* 0x001fca00078e0206 */
[----:B------:R-:W5:Y:S01]  /*0d50*/  LDG.E R5, desc[UR4][R6.64] ;  /* 0x0000000406057981 */ /* 0x000f62000c1e1900 */
[----:B-1----:R-:W-:-:S05]  /*0d60*/  IMAD.WIDE R8, R13, 0x4, R8 ;  /* 0x000000040d087825 */ /* 0x002fca00078e0208 */
[----:B------:R-:W5:Y:S01]  /*0d70*/  LDG.E R12, desc[UR4][R8.64] ;  /* 0x00000004080c7981 */ /* 0x000f62000c1e1900 */
[----:B--2---:R-:W-:-:S04]  /*0d80*/  IMAD.WIDE R14, R3, 0x4, R8 ;  /* 0x00000004030e7825 */ /* 0x004fc800078e0208 */
[----:B----4-:R-:W-:-:S04]  /*0d90*/  IMAD.WIDE R10, R13, 0x4, R10 ;  /* 0x000000040d0a7825 */ /* 0x010fc800078e020a */
[----:B-----5:R-:W-:Y:S01]  /*0da0*/  FADD R5, R5, R12 ;  /* 0x0000000c05057221 */ /* 0x020fe20000000000 */
[----:B------:R-:W-:-:S04]  /*0db0*/  IMAD.WIDE R12, R3, 0x4, R6 ;  /* 0x00000004030c7825 */ /* 0x000fc800078e0206 */
[----:B------:R0:W-:Y:S04]  /*0dc0*/  STG.E desc[UR4][R10.64], R5 ;  /* 0x000000050a007986 */ /* 0x0001e8000c101904 */
[----:B------:R-:W2:Y:S04]  /*0dd0*/  LDG.E R18, desc[UR4][R12.64] ;  /* 0x000000040c127981 */ /* 0x000ea8000c1e1900 */
[----:B---3--:R-:W2:Y:S01]  /*0de0*/  LDG.E R19, desc[UR4][R14.64] ;  /* 0x000000040e137981 */ /* 0x008ea2000c1e1900 */
        /* <DEDUP_REMOVED lines=14> */
[----:B------:R-:W-:Y:S01]  /*0ed0*/  IMAD.WIDE R14, R3, 0x4, R18 ;  /* 0x00000004030e7825 */ /* 0x000fe200078e0212 */
[----:B------:R-:W-:-:S03]  /*0ee0*/  IADD3 R4, PT, PT, R4, 0x4, RZ ;  /* 0x0000000404047810 */ /* 0x000fc60007ffe0ff */
[----:B--2---:R-:W-:-:S05]  /*0ef0*/  FADD R5, R10, R13 ;  /* 0x0000000d0a057221 */ /* 0x004fca0000000000 */
[----:B------:R1:W-:Y:S02]  /*0f00*/  STG.E desc[UR4][R14.64], R5 ;  /* 0x000000050e007986 */ /* 0x0003e4000c101904 */
.L_x_4:
[----:B------:R-:W-:Y:S05]  /*0f10*/  @!P1 EXIT ;  /* 0x000000000000994d */ /* 0x000fea0003800000 */
[----:B------:R-:W0:Y:S01]  /*0f20*/  LDC.64 R6, c[0x0][0x390] ;  /* 0x0000e400ff067b82 */ /* 0x000e220000000a00 */
[----:B-123--:R-:W-:Y:S01]  /*0f30*/  IMAD R17, R4, R3, R0 ;  /* 0x0000000304117224 */ /* 0x00efe200078e0200 */
[----:B------:R-:W-:-:S06]  /*0f40*/  IADD3 R2, PT, PT, -R2, RZ, RZ ;  /* 0x000000ff02027210 */ /* 0x000fcc0007ffe1ff */
[----:B------:R-:W1:Y:S08]  /*0f50*/  LDC.64 R8, c[0x0][0x380] ;  /* 0x0000e000ff087b82 */ /* 0x000e700000000a00 */
[----:B------:R-:W2:Y:S02]  /*0f60*/  LDC.64 R10, c[0x0][0x388] ;  /* 0x0000e200ff0a7b82 */ /* 0x000ea40000000a00 */
.L_x_5:
[----:B-1----:R-:W-:-:S04]  /*0f70*/  IMAD.WIDE R4, R17, 0x4, R8 ;  /* 0x0000000411047825 */ /* 0x002fc800078e0208 */
[C---:B--2---:R-:W-:Y:S02]  /*0f80*/  IMAD.WIDE R12, R17.reuse, 0x4, R10 ;  /* 0x00000004110c7825 */ /* 0x044fe400078e020a */
[----:B------:R-:W2:Y:S04]  /*0f90*/  LDG.E R4, desc[UR4][R4.64] ;  /* 0x0000000404047981 */ /* 0x000ea8000c1e1900 */
[----:B------:R-:W2:Y:S01]  /*0fa0*/  LDG.E R13, desc[UR4][R12.64] ;  /* 0x000000040c0d7981 */ /* 0x000ea2000c1e1900 */
[----:B------:R-:W-:Y:S01]  /*0fb0*/  IADD3 R2, PT, PT, R2, 0x1, RZ ;  /* 0x0000000102027810 */ /* 0x000fe20007ffe0ff */
[C---:B0--3--:R-:W-:Y:S01]  /*0fc0*/  IMAD.WIDE R14, R17.reuse, 0x4, R6 ;  /* 0x00000004110e7825 */ /* 0x049fe200078e0206 */
[----:B------:R-:W-:Y:S02]  /*0fd0*/  IADD3 R17, PT, PT, R17, R3, RZ ;  /* 0x0000000311117210 */ /* 0x000fe40007ffe0ff */
[----:B------:R-:W-:Y:S01]  /*0fe0*/  ISETP.NE.AND P0, PT, R2, RZ, PT ;  /* 0x000000ff0200720c */ /* 0x000fe20003f05270 */
[----:B--2---:R-:W-:-:S05]  /*0ff0*/  FADD R19, R4, R13 ;  /* 0x0000000d04137221 */ /* 0x004fca0000000000 */
[----:B------:R3:W-:Y:S07]  /*1000*/  STG.E desc[UR4][R14.64], R19 ;  /* 0x000000130e007986 */ /* 0x0007ee000c101904 */
[----:B------:R-:W-:Y:S05]  /*1010*/  @P0 BRA `(.L_x_5) ;  /* 0xfffffffc00d40947 */ /* 0x000fea000383ffff */
[----:B------:R-:W-:Y:S05]  /*1020*/  EXIT ;  /* 0x000000000000794d */ /* 0x000fea0003800000 */
.L_x_6:
        /* <DEDUP_REMOVED lines=13> */
.L_x_14:


//--------------------- .text._Z21matrixAddRowPerThreadPfS_S_ii --------------------------
	.section	.text._Z21matrixAddRowPerThreadPfS_S_ii,"ax",@progbits
	.align	128
        .global         _Z21matrixAddRowPerThreadPfS_S_ii
        .type           _Z21matrixAddRowPerThreadPfS_S_ii,@function
        .size           _Z21matrixAddRowPerThreadPfS_S_ii,(.L_x_15 - _Z21matrixAddRowPerThreadPfS_S_ii)
        .other          _Z21matrixAddRowPerThreadPfS_S_ii,@"STO_CUDA_ENTRY STV_DEFAULT"
_Z21matrixAddRowPerThreadPfS_S_ii:
.text._Z21matrixAddRowPerThreadPfS_S_ii:
        /* <DEDUP_REMOVED lines=12> */
[----:B------:R-:W-:Y:S02]  /*00c0*/  HFMA2 R3, -RZ, RZ, 0, 0 ;  /* 0x00000000ff037431 */ /* 0x000fe400000001ff */
[----:B------:R-:W-:Y:S01]  /*00d0*/  IMAD R0, R0, R5, RZ ;  /* 0x0000000500007224 */ /* 0x000fe200078e02ff */
[----:B------:R-:W-:-:S07]  /*00e0*/  ISETP.NE.AND P0, PT, R14, RZ, PT ;  /* 0x000000ff0e00720c */ /* 0x000fce0003f05270 */
[----:B------:R-:W-:Y:S06]  /*00f0*/  @!P1 BRA `(.L_x_7) ;  /* 0x0000000400609947 */ /* 0x000fec0003800000 */
[----:B------:R-:W1:Y:S01]  /*0100*/  LDCU.128 UR4, c[0x0][0x380] ;  /* 0x00007000ff0477ac */ /* 0x000e620008000c00 */
[----:B------:R-:W-:Y:S02]  /*0110*/  LOP3.LUT R3, R5, 0x7ffffff0, RZ, 0xc0, !PT ;  /* 0x7ffffff005037812 */ /* 0x000fe400078ec0ff */
[----:B------:R-:W-:Y:S01]  /*0120*/  MOV R2, R0 ;  /* 0x0000000000027202 */ /* 0x000fe20000000f00 */
[----:B------:R-:W2:Y:S01]  /*0130*/  LDCU.64 UR10, c[0x0][0x390] ;  /* 0x00007200ff0a77ac */ /* 0x000ea20008000a00 */
[----:B------:R-:W-:Y:S01]  /*0140*/  IADD3 R4, PT, PT, -R3, RZ, RZ ;  /* 0x000000ff03047210 */ /* 0x000fe20007ffe1ff */
[----:B-1----:R-:W-:Y:S02]  /*0150*/  UIADD3 UR8, UP0, UPT, UR4, 0x20, URZ ;  /* 0x0000002004087890 */ /* 0x002fe4000ff1e0ff */
[----:B------:R-:W-:Y:S02]  /*0160*/  UIADD3 UR6, UP1, UPT, UR6, 0x20, URZ ;  /* 0x0000002006067890 */ /* 0x000fe4000ff3e0ff */
[----:B--2---:R-:W-:-:S02]  /*0170*/  UIADD3 UR4, UP2, UPT, UR10, 0x20, URZ ;  /* 0x000000200a047890 */ /* 0x004fc4000ff5e0ff */
[----:B------:R-:W-:Y:S02]  /*0180*/  UIADD3.X UR9, UPT, UPT, URZ, UR5, URZ, UP0, !UPT ;  /* 0x00000005ff097290 */ /* 0x000fe400087fe4ff */
[----:B------:R-:W-:Y:S02]  /*0190*/  UIADD3.X UR7, UPT, UPT, URZ, UR7, URZ, UP1, !UPT ;  /* 0x00000007ff077290 */ /* 0x000fe40008ffe4ff */
[----:B------:R-:W-:-:S12]  /*01a0*/  UIADD3.X UR5, UPT, UPT, URZ, UR11, URZ, UP2, !UPT ;  /* 0x0000000bff057290 */ /* 0x000fd800097fe4ff */
.L_x_8:
[----:B------:R-:W-:Y:S02]  /*01b0*/  MOV R6, UR8 ;  /* 0x0000000800067c02 */ /* 0x000fe40008000f00 */
[----:B------:R-:W-:Y:S02]  /*01c0*/  MOV R7, UR9 ;  /* 0x0000000900077c02 */ /* 0x000fe40008000f00 */
[----:B------:R-:W-:Y:S02]  /*01d0*/  MOV R8, UR6 ;  /* 0x0000000600087c02 */ /* 0x000fe40008000f00 */
[----:B------:R-:W-:Y:S01]  /*01e0*/  MOV R9, UR7 ;  /* 0x0000000700097c02 */ /* 0x000fe20008000f00 */
[----:B------:R-:W-:-:S04]  /*01f0*/  IMAD.WIDE R6, R2, 0x4, R6 ;  /* 0x0000000402067825 */ /* 0x000fc800078e0206 */
[----:B------:R-:W-:Y:S01]  /*0200*/  IMAD.WIDE R8, R2, 0x4, R8 ;  /* 0x0000000402087825 */ /* 0x000fe200078e0208 */
[----:B0-----:R-:W2:Y:S04]  /*0210*/  LDG.E R12, desc[UR12][R6.64+-0x20] ;  /* 0xffffe00c060c7981 */ /* 0x001ea8000c1e1900 */
[----:B----4-:R-:W2:Y:S01]  /*0220*/  LDG.E R13, desc[UR12][R8.64+-0x20] ;  /* 0xffffe00c080d7981 */ /* 0x010ea2000c1e1900 */
[----:B------:R-:W-:Y:S02]  /*0230*/  MOV R10, UR4 ;  /* 0x00000004000a7c02 */ /* 0x000fe40008000f00 */
[----:B------:R-:W-:-:S03]  /*0240*/  MOV R11, UR5 ;  /* 0x00000005000b7c02 */ /* 0x000fc60008000f00 */
[----:B------:R-:W-:-:S04]  /*0250*/  IMAD.WIDE R10, R2, 0x4, R10 ;  /* 0x00000004020a7825 */ /* 0x000fc800078e020a */
[----:B--2---:R-:W-:-:S05]  /*0260*/  FADD R13, R12, R13 ;  /* 0x0000000d0c0d7221 */ /* 0x004fca0000000000 */
[----:B------:R0:W-:Y:S04]  /*0270*/  STG.E desc[UR12][R10.64+-0x20], R13 ;  /* 0xffffe00d0a007986 */ /* 0x0001e8000c10190c */
[----:B------:R-:W2:Y:S04]  /*0280*/  LDG.E R12, desc[UR12][R6.64+-0x1c] ;  /* 0xffffe40c060c7981 */ /* 0x000ea8000c1e1900 */
[----:B------:R-:W2:Y:S02]  /*0290*/  LDG.E R15, desc[UR12][R8.64+-0x1c] ;  /* 0xffffe40c080f7981 */ /* 0x000ea4000c1e1900 */
[----:B--2---:R-:W-:-:S05]  /*02a0*/  FADD R15, R12, R15 ;  /* 0x0000000f0c0f7221 */ /* 0x004fca0000000000 */
[----:B------:R1:W-:Y:S04]  /*02b0*/  STG.E desc[UR12][R10.64+-0x1c], R15 ;  /* 0xffffe40f0a007986 */ /* 0x0003e8000c10190c */
[----:B------:R-:W2:Y:S04]  /*02c0*/  LDG.E R12, desc[UR12][R6.64+-0x18] ;  /* 0xffffe80c060c7981 */ /* 0x000ea8000c1e1900 */
[----:B------:R-:W2:Y:S02]  /*02d0*/  LDG.E R17, desc[UR12][R8.64+-0x18] ;  /* 0xffffe80c08117981 */ /* 0x000ea4000c1e1900 */
[----:B--2---:R-:W-:-:S05]  /*02e0*/  FADD R17, R12, R17 ;  /* 0x000000110c117221 */ /* 0x004fca0000000000 */
[----:B------:R2:W-:Y:S04]  /*02f0*/  STG.E desc[UR12][R10.64+-0x18], R17 ;  /* 0xffffe8110a007986 */ /* 0x0005e8000c10190c */
[----:B------:R-:W3:Y:S04]  /*0300*/  LDG.E R12, desc[UR12][R6.64+-0x14] ;  /* 0xffffec0c060c7981 */ /* 0x000ee8000c1e1900 */
[----:B------:R-:W3:Y:S02]  /*0310*/  LDG.E R19, desc[UR12][R8.64+-0x14] ;  /* 0xffffec0c08137981 */ /* 0x000ee4000c1e1900 */
[----:B---3--:R-:W-:-:S05]  /*0320*/  FADD R19, R12, R19 ;  /* 0x000000130c137221 */ /* 0x008fca0000000000 */
[----:B------:R3:W-:Y:S04]  /*0330*/  STG.E desc[UR12][R10.64+-0x14], R19 ;  /* 0xffffec130a007986 */ /* 0x0007e8000c10190c */
[----:B------:R-:W4:Y:S04]  /*0340*/  LDG.E R12, desc[UR12][R6.64+-0x10] ;  /* 0xfffff00c060c7981 */ /* 0x000f28000c1e1900 */
[----:B0-----:R-:W4:Y:S02]  /*0350*/  LDG.E R13, desc[UR12][R8.64+-0x10] ;  /* 0xfffff00c080d7981 */ /* 0x001f24000c1e1900 */
[----:B----4-:R-:W-:-:S05]  /*0360*/  FADD R13, R12, R13 ;  /* 0x0000000d0c0d7221 */ /* 0x010fca0000000000 */
[----:B------:R0:W-:Y:S04]  /*0370*/  STG.E desc[UR12][R10.64+-0x10], R13 ;  /* 0xfffff00d0a007986 */ /* 0x0001e8000c10190c */
[----:B------:R-:W4:Y:S04]  /*0380*/  LDG.E R12, desc[UR12][R6.64+-0xc] ;  /* 0xfffff40c060c7981 */ /* 0x000f28000c1e1900 */
[----:B-1----:R-:W4:Y:S02]  /*0390*/  LDG.E R15, desc[UR12][R8.64+-0xc] ;  /* 0xfffff40c080f7981 */ /* 0x002f24000c1e1900 */
[----:B----4-:R-:W-:-:S05]  /*03a0*/  FADD R15, R12, R15 ;  /* 0x0000000f0c0f7221 */ /* 0x010fca0000000000 */
[----:B------:R1:W-:Y:S04]  /*03b0*/  STG.E desc[UR12][R10.64+-0xc], R15 ;  /* 0xfffff40f0a007986 */ /* 0x0003e8000c10190c */
[----:B------:R-:W4:Y:S04]  /*03c0*/  LDG.E R12, desc[UR12][R6.64+-0x8] ;  /* 0xfffff80c060c7981 */ /* 0x000f28000c1e1900 */
[----:B--2---:R-:W4:Y:S02]  /*03d0*/  LDG.E R17, desc[UR12][R8.64+-0x8] ;  /* 0xfffff80c08117981 */ /* 0x004f24000c1e1900 */
[----:B----4-:R-:W-:-:S05]  /*03e0*/  FADD R17, R12, R17 ;  /* 0x000000110c117221 */ /* 0x010fca0000000000 */
[----:B------:R2:W-:Y:S04]  /*03f0*/  STG.E desc[UR12][R10.64+-0x8], R17 ;  /* 0xfffff8110a007986 */ /* 0x0005e8000c10190c */
[----:B------:R-:W4:Y:S04]  /*0400*/  LDG.E R12, desc[UR12][R6.64+-0x4] ;  /* 0xfffffc0c060c7981 */ /* 0x000f28000c1e1900 */
[----:B---3--:R-:W4:Y:S02]  /*0410*/  LDG.E R19, desc[UR12][R8.64+-0x4] ;  /* 0xfffffc0c08137981 */ /* 0x008f24000c1e1900 */
[----:B----4-:R-:W-:-:S05]  /*0420*/  FADD R19, R12, R19 ;  /* 0x000000130c137221 */ /* 0x010fca0000000000 */
        /* <DEDUP_REMOVED lines=21> */
[----:B------:R-:W5:Y:S04]  /*0580*/  LDG.E R12, desc[UR12][R6.64+0x14] ;  /* 0x0000140c060c7981 */ /* 0x000f68000c1e1900 */
[----:B-1----:R-:W5:Y:S02]  /*0590*/  LDG.E R15, desc[UR12][R8.64+0x14] ;  /* 0x0000140c080f7981 */ /* 0x002f64000c1e1900 */
[----:B-----5:R-:W-:-:S05]  /*05a0*/  FADD R15, R12, R15 ;  /* 0x0000000f0c0f7221 */ /* 0x020fca0000000000 */
[----:B------:R4:W-:Y:S04]  /*05b0*/  STG.E desc[UR12][R10.64+0x14], R15 ;  /* 0x0000140f0a007986 */ /* 0x0009e8000c10190c */
[----:B------:R-:W5:Y:S04]  /*05c0*/  LDG.E R12, desc[UR12][R6.64+0x18] ;  /* 0x0000180c060c7981 */ /* 0x000f68000c1e1900 */
[----:B--2---:R-:W5:Y:S01]  /*05d0*/  LDG.E R17, desc[UR12][R8.64+0x18] ;  /* 0x0000180c08117981 */ /* 0x004f62000c1e1900 */
[----:B------:R-:W-:Y:S01]  /*05e0*/  IADD3 R4, PT, PT, R4, 0x10, RZ ;  /* 0x0000001004047810 */ /* 0x000fe20007ffe0ff */
[----:B-----5:R-:W-:-:S05]  /*05f0*/  FADD R17, R12, R17 ;  /* 0x000000110c117221 */ /* 0x020fca0000000000 */
[----:B------:R4:W-:Y:S04]  /*0600*/  STG.E desc[UR12][R10.64+0x18], R17 ;  /* 0x000018110a007986 */ /* 0x0009e8000c10190c */
[----:B------:R-:W2:Y:S04]  /*0610*/  LDG.E R12, desc[UR12][R6.64+0x1c] ;  /* 0x00001c0c060c7981 */ /* 0x000ea8000c1e1900 */
[----:B---3--:R-:W2:Y:S01]  /*0620*/  LDG.E R19, desc[UR12][R8.64+0x1c] ;  /* 0x00001c0c08137981 */ /* 0x008ea2000c1e1900 */
[----:B------:R-:W-:Y:S02]  /*0630*/  ISETP.NE.AND P1, PT, R4, RZ, PT ;  /* 0x000000ff0400720c */ /* 0x000fe40003f25270 */
[----:B------:R-:W-:Y:S01]  /*0640*/  IADD3 R2, PT, PT, R2, 0x10, RZ ;  /* 0x0000001002027810 */ /* 0x000fe20007ffe0ff */
[----:B--2---:R-:W-:-:S05]  /*0650*/  FADD R19, R12, R19 ;  /* 0x000000130c137221 */ /* 0x004fca0000000000 */
[----:B------:R4:W-:Y:S05]  /*0660*/  STG.E desc[UR12][R10.64+0x1c], R19 ;  /* 0x00001c130a007986 */ /* 0x0009ea000c10190c */
[----:B------:R-:W-:Y:S05]  /*0670*/  @P1 BRA `(.L_x_8) ;  /* 0xfffffff800cc1947 */ /* 0x000fea000383ffff */
.L_x_7:
[----:B0-----:R-:W-:Y:S05]  /*0680*/  @!P0 EXIT ;  /* 0x000000000000894d */ /* 0x001fea0003800000 */
[----:B------:R-:W-:Y:S02]  /*0690*/  ISETP.GE.U32.AND P0, PT, R14, 0x8, PT ;  /* 0x000000080e00780c */ /* 0x000fe40003f06070 */
[----:B------:R-:W-:-:S04]  /*06a0*/  LOP3.LUT R4, R5, 0x7, RZ, 0xc0, !PT ;  /* 0x0000000705047812 */ /* 0x000fc800078ec0ff */
[----:B------:R-:W-:-:S07]  /*06b0*/  ISETP.NE.AND P1, PT, R4, RZ, PT ;  /* 0x000000ff0400720c */ /* 0x000fce0003f25270 */
[----:B------:R-:W-:Y:S06]  /*06c0*/  @!P0 BRA `(.L_x_9) ;  /* 0x0000000000a08947 */ /* 0x000fec0003800000 */
[----:B------:R-:W0:Y:S01]  /*06d0*/  LDC.64 R6, c[0x0][0x380] ;  /* 0x0000e000ff067b82 */ /* 0x000e220000000a00 */
[----:B----4-:R-:W-:-:S07]  /*06e0*/  IADD3 R13, PT, PT, R0, R3, RZ ;  /* 0x00000003000d7210 */ /* 0x010fce0007ffe0ff */
[----:B------:R-:W1:Y:S08]  /*06f0*/  LDC.64 R8, c[0x0][0x388] ;  /* 0x0000e200ff087b82 */ /* 0x000e700000000a00 */
[----:B------:R-:W2:Y:S01]  /*0700*/  LDC.64 R10, c[0x0][0x390] ;  /* 0x0000e400ff0a7b82 */ /* 0x000ea20000000a00 */
[----:B0-----:R-:W-:-:S05]  /*0710*/  IMAD.WIDE R6, R13, 0x4, R6 ;  /* 0x000000040d067825 */ /* 0x001fca00078e0206 */
[----:B------:R-:W3:Y:S01]  /*0720*/  LDG.E R2, desc[UR12][R6.64] ;  /* 0x0000000c06027981 */ /* 0x000ee2000c1e1900 */
[----:B-1----:R-:W-:-:S05]  /*0730*/  IMAD.WIDE R8, R13, 0x4, R8 ;  /* 0x000000040d087825 */ /* 0x002fca00078e0208 */
[----:B------:R-:W3:Y:S01]  /*0740*/  LDG.E R15, desc[UR12][R8.64] ;  /* 0x0000000c080f7981 */ /* 0x000ee2000c1e1900 */
[----:B--2---:R-:W-:-:S04]  /*0750*/  IMAD.WIDE R10, R13, 0x4, R10 ;  /* 0x000000040d0a7825 */ /* 0x004fc800078e020a */
[----:B---3--:R-:W-:-:S05]  /*0760*/  FADD R15, R2, R15 ;  /* 0x0000000f020f7221 */ /* 0x008fca0000000000 */
        /* <DEDUP_REMOVED lines=25> */
[----:B------:R-:W2:Y:S04]  /*0900*/  LDG.E R2, desc[UR12][R6.64+0x1c] ;  /* 0x00001c0c06027981 */ /* 0x000ea8000c1e1900 */
[----:B---3--:R-:W2:Y:S01]  /*0910*/  LDG.E R19, desc[UR12][R8.64+0x1c] ;  /* 0x00001c0c08137981 */ /* 0x008ea2000c1e1900 */
[----:B------:R-:W-:Y:S01]  /*0920*/  IADD3 R3, PT, PT, R3, 0x8, RZ ;  /* 0x0000000803037810 */ /* 0x000fe20007ffe0ff */
[----:B--2---:R-:W-:-:S05]  /*0930*/  FADD R19, R2, R19 ;  /* 0x0000001302137221 */ /* 0x004fca0000000000 */
[----:B------:R0:W-:Y:S02]  /*0940*/  STG.E desc[UR12][R10.64+0x1c], R19 ;  /* 0x00001c130a007986 */ /* 0x0001e4000c10190c */
.L_x_9:
[----:B------:R-:W-:Y:S05]  /*0950*/  @!P1 EXIT ;  /* 0x000000000000994d */ /* 0x000fea0003800000 */
[----:B------:R-:W-:Y:S02]  /*0960*/  ISETP.GE.U32.AND P0, PT, R4, 0x4, PT ;  /* 0x000000040400780c */ /* 0x000fe40003f06070 */
[----:B------:R-:W-:-:S04]  /*0970*/  LOP3.LUT R2, R5, 0x3, RZ, 0xc0, !PT ;  /* 0x0000000305027812 */ /* 0x000fc800078ec0ff */
[----:B------:R-:W-:-:S07]  /*0980*/  ISETP.NE.AND P1, PT, R2, RZ, PT ;  /* 0x000000ff0200720c */ /* 0x000fce0003f25270 */
[----:B------:R-:W-:Y:S06]  /*0990*/  @!P0 BRA `(.L_x_10) ;  /* 0x0000000000608947 */ /* 0x000fec0003800000 */
[----:B------:R-:W1:Y:S01]  /*09a0*/  LDC.64 R4, c[0x0][0x380] ;  /* 0x0000e000ff047b82 */ /* 0x000e620000000a00 */
[----:B0---4-:R-:W-:-:S07]  /*09b0*/  IADD3 R13, PT, PT, R0, R3, RZ ;  /* 0x00000003000d7210 */ /* 0x011fce0007ffe0ff */
[----:B------:R-:W0:Y:S08]  /*09c0*/  LDC.64 R6, c[0x0][0x388] ;  /* 0x0000e200ff067b82 */ /* 0x000e300000000a00 */
[----:B------:R-:W2:Y:S01]  /*09d0*/  LDC.64 R8, c[0x0][0x390] ;  /* 0x0000e400ff087b82 */ /* 0x000ea20000000a00 */
[----:B-1----:R-:W-:-:S05]  /*09e0*/  IMAD.WIDE R4, R13, 0x4, R4 ;  /* 0x000000040d047825 */ /* 0x002fca00078e0204 */
[----:B------:R-:W3:Y:S01]  /*09f0*/  LDG.E R10, desc[UR12][R4.64] ;  /* 0x0000000c040a7981 */ /* 0x000ee2000c1e1900 */
[----:B0-----:R-:W-:-:S05]  /*0a00*/  IMAD.WIDE R6, R13, 0x4, R6 ;  /* 0x000000040d067825 */ /* 0x001fca00078e0206 */
        /* <DEDUP_REMOVED lines=12> */
[----:B------:R-:W2:Y:S04]  /*0ad0*/  LDG.E R10, desc[UR12][R4.64+0xc] ;  /* 0x00000c0c040a7981 */ /* 0x000ea8000c1e1900 */
[----:B------:R-:W2:Y:S01]  /*0ae0*/  LDG.E R17, desc[UR12][R6.64+0xc] ;  /* 0x00000c0c06117981 */ /* 0x000ea2000c1e1900 */
[----:B------:R-:W-:Y:S01]  /*0af0*/  IADD3 R3, PT, PT, R3, 0x4, RZ ;  /* 0x0000000403037810 */ /* 0x000fe20007ffe0ff */
[----:B--2---:R-:W-:-:S05]  /*0b00*/  FADD R17, R10, R17 ;  /* 0x000000110a117221 */ /* 0x004fca0000000000 */
[----:B------:R1:W-:Y:S02]  /*0b10*/  STG.E desc[UR12][R8.64+0xc], R17 ;  /* 0x00000c1108007986 */ /* 0x0003e4000c10190c */
.L_x_10:
[----:B------:R-:W-:Y:S05]  /*0b20*/  @!P1 EXIT ;  /* 0x000000000000994d */ /* 0x000fea0003800000 */
[----:B-1----:R-:W1:Y:S01]  /*0b30*/  LDC.64 R8, c[0x0][0x390] ;  /* 0x0000e400ff087b82 */ /* 0x002e620000000a00 */
[----:B0---4-:R-:W-:Y:S02]  /*0b40*/  IADD3 R15, PT, PT, R0, R3, RZ ;  /* 0x00000003000f7210 */ /* 0x011fe40007ffe0ff */
[----:B------:R-:W-:-:S05]  /*0b50*/  IADD3 R0, PT, PT, -R2, RZ, RZ ;  /* 0x000000ff02007210 */ /* 0x000fca0007ffe1ff */
[----:B------:R-:W0:Y:S08]  /*0b60*/  LDC.64 R12, c[0x0][0x380] ;  /* 0x0000e000ff0c7b82 */ /* 0x000e300000000a00 */
[----:B------:R-:W2:Y:S02]  /*0b70*/  LDC.64 R10, c[0x0][0x388] ;  /* 0x0000e200ff0a7b82 */ /* 0x000ea40000000a00 */
.L_x_11:
[----:B--2---:R-:W-:-:S04]  /*0b80*/  IMAD.WIDE R4, R15, 0x4, R10 ;  /* 0x000000040f047825 */ /* 0x004fc800078e020a */
[C---:B0-----:R-:W-:Y:S02]  /*0b90*/  IMAD.WIDE R6, R15.reuse, 0x4, R12 ;  /* 0x000000040f067825 */ /* 0x041fe400078e020c */
[----:B------:R-:W2:Y:S04]  /*0ba0*/  LDG.E R5, desc[UR12][R4.64] ;  /* 0x0000000c04057981 */ /* 0x000ea8000c1e1900 */
[----:B------:R-:W2:Y:S01]  /*0bb0*/  LDG.E R6, desc[UR12][R6.64] ;  /* 0x0000000c06067981 */ /* 0x000ea2000c1e1900 */
[----:B------:R-:W-:Y:S01]  /*0bc0*/  IADD3 R0, PT, PT, R0, 0x1, RZ ;  /* 0x0000000100007810 */ /* 0x000fe20007ffe0ff */
[C---:B-1-3--:R-:W-:Y:S01]  /*0bd0*/  IMAD.WIDE R2, R15.reuse, 0x4, R8 ;  /* 0x000000040f027825 */ /* 0x04afe200078e0208 */
[----:B------:R-:W-:Y:S02]  /*0be0*/  IADD3 R15, PT, PT, R15, 0x1, RZ ;  /* 0x000000010f0f7810 */ /* 0x000fe40007ffe0ff */
[----:B------:R-:W-:Y:S01]  /*0bf0*/  ISETP.NE.AND P0, PT, R0, RZ, PT ;  /* 0x000000ff0000720c */ /* 0x000fe20003f05270 */
[----:B--2---:R-:W-:-:S05]  /*0c00*/  FADD R17, R6, R5 ;  /* 0x0000000506117221 */ /* 0x004fca0000000000 */
[----:B------:R3:W-:Y:S07]  /*0c10*/  STG.E desc[UR12][R2.64], R17 ;  /* 0x0000001102007986 */ /* 0x0007ee000c10190c */
[----:B------:R-:W-:Y:S05]  /*0c20*/  @P0 BRA `(.L_x_11) ;  /* 0xfffffffc00d40947 */ /* 0x000fea000383ffff */
[----:B------:R-:W-:Y:S05]  /*0c30*/  EXIT ;  /* 0x000000000000794d */ /* 0x000fea0003800000 */
.L_x_12:
        /* <DEDUP_REMOVED lines=12> */
.L_x_15:


//--------------------- .nv.shared.reserved.0     --------------------------
	.section	.nv.shared.reserved.0,"aw",@nobits
	.weak		__nv_reservedSMEM_offset_0_alias
	.size		__nv_reservedSMEM_offset_0_alias, 0, 64
	.other		__nv_reservedSMEM_offset_0_alias,@"STO_CUDA_RESERVED_SHARED STV_DEFAULT"
__nv_reservedSMEM_offset_0_alias:
	.zero		0
	.zero		64


//--------------------- .nv.constant0._Z25matrixAddElementPerThreadPfS_S_ii --------------------------
	.section	.nv.constant0._Z25matrixAddElementPerThreadPfS_S_ii,"a",@progbits
	.sectionflags	@""
	.align	4
.nv.constant0._Z25matrixAddElementPerThreadPfS_S_ii:
	.zero		928


//--------------------- .nv.constant0._Z21matrixAddColPerThreadPfS_S_ii --------------------------
	.section	.nv.constant0._Z21matrixAddColPerThreadPfS_S_ii,"a",@progbits
	.sectionflags	@""
	.align	4
.nv.constant0._Z21matrixAddColPerThreadPfS_S_ii:
	.zero		928


//--------------------- .nv.constant0._Z21matrixAddRowPerThreadPfS_S_ii --------------------------
	.section	.nv.constant0._Z21matrixAddRowPerThreadPfS_S_ii,"a",@progbits
	.sectionflags	@""
	.align	4
.nv.constant0._Z21matrixAddRowPerThreadPfS_S_ii:
	.zero		928


//--------------------- SYMBOLS --------------------------

	.type		.nv.reservedSmem.offset0,@object
	.size		.nv.reservedSmem.offset0,0x4
